// auto-generated by cutlass_sweep.gemm — config: {"arch": "sm_100", "cluster_m": 1, "cluster_n": 1, "dtype": "fp16", "dtype_b": "fp16", "layout": "nt", "stages": 3, "tile_k": 64, "tile_m": 128, "tile_n": 128}
#include "cutlass/cutlass.h"
#include "cutlass/gemm/collective/collective_builder.hpp"
#include "cutlass/gemm/device/gemm_universal_adapter.h"
#include "cutlass/gemm/kernel/gemm_universal.hpp"
#include "cutlass/epilogue/collective/collective_builder.hpp"

using ElemA = cutlass::half_t;
using ElemB = cutlass::half_t;
using ElemCD = cutlass::half_t;
using Acc  = float;
using TileShape    = cute::Shape<cute::_128, cute::_128, cute::_64>;
using ClusterShape = cute::Shape<cute::_1, cute::_1, cute::_1>;

using CollectiveEpilogue = typename cutlass::epilogue::collective::CollectiveBuilder<
    cutlass::arch::Sm100, cutlass::arch::OpClassTensorOp,
    TileShape, ClusterShape,
    cutlass::epilogue::collective::EpilogueTileAuto,
    Acc, Acc,
    ElemCD, cutlass::layout::RowMajor, 128 / cutlass::sizeof_bits<ElemCD>::value,
    ElemCD, cutlass::layout::RowMajor, 128 / cutlass::sizeof_bits<ElemCD>::value,
    cutlass::epilogue::collective::EpilogueScheduleAuto
  >::CollectiveOp;

using CollectiveMainloop = typename cutlass::gemm::collective::CollectiveBuilder<
    cutlass::arch::Sm100, cutlass::arch::OpClassTensorOp,
    ElemA, cutlass::layout::RowMajor, 128 / cutlass::sizeof_bits<ElemA>::value,
    ElemB, cutlass::layout::ColumnMajor, 128 / cutlass::sizeof_bits<ElemB>::value,
    Acc,
    TileShape, ClusterShape,
    cutlass::gemm::collective::StageCount<3>,
    cutlass::gemm::collective::KernelScheduleAuto
  >::CollectiveOp;

using GemmKernel = cutlass::gemm::kernel::GemmUniversal<
    cute::Shape<int,int,int,int>,
    CollectiveMainloop,
    CollectiveEpilogue
>;
using Gemm = cutlass::gemm::device::GemmUniversalAdapter<GemmKernel>;

// Force the device kernel symbol into the cubin without needing a host main.
auto* _anchor = &cutlass::device_kernel<GemmKernel>;


// ===== COMPILED SASS (sm_100a) =====

	.target	sm_100a

	.elftype	@"ET_EXEC"


//--------------------- .note.nv.tkinfo           --------------------------
	.section	.note.nv.tkinfo,"",@"SHT_NOTE"
	.sectionflags	@"SHF_NOTE_NV_TKINFO"
	.tkinfo
        /*0018*/ 	.word	0x00000002
        /*0030*/ 	.string	""
        /*0030*/ 	.string	"ptxas"
        /*0030*/ 	.string	"Cuda compilation tools, release 13.0, V13.0.88"
        /*0030*/ 	.string	"Build cuda_13.0.r13.0/compiler.36424714_0"
        /*0030*/ 	.string	"-arch sm_100a -m 64 "



//--------------------- .note.nv.cuinfo           --------------------------
	.section	.note.nv.cuinfo,"",@"SHT_NOTE"
	.sectionflags	@"SHF_NOTE_NV_CUINFO"
        /*0018*/ 	.short	0x0002
        /*001a*/ 	.short	0x0064
        /*001c*/ 	.short	0x0082
	.zero		2


//--------------------- .nv.info                  --------------------------
	.section	.nv.info,"",@"SHT_CUDA_INFO"
	.align	4


	//----- nvinfo : EIATTR_REGCOUNT
	.align		4
        /*0000*/ 	.byte	0x04, 0x2f
        /*0002*/ 	.short	(.L_19 - .L_18)
	.align		4
.L_18:
        /*0004*/ 	.word	index@(_ZN7cutlass13device_kernelINS_4gemm6kernel13GemmUniversalIN4cute5tupleIJiiiiEEENS1_10collective13CollectiveMmaINS1_35MainloopSm100TmaUmmaWarpSpecializedILi3ELi2ELi4ENS5_IJNS4_1CILi1EEESB_SB_EEEEENS5_IJNSA_ILi128EEESE_NSA_ILi64EEEEEENS_6half_tENS5_IJlSB_lEEESH_SI_NS4_8TiledMMAINS4_8MMA_AtomIJNS4_20SM100_MMA_F16BF16_SSISH_SH_fLi128ELi128ELNS4_4UMMA5MajorE0ELSN_0ELNSM_7ScaleInE0ELSO_0EEEEEENS4_6LayoutISC_NS5_IJNSA_ILi0EEESS_SS_EEEEENS5_IJNS4_10UnderscoreESV_SV_EEEEENS4_13SM90_TMA_LOADENS4_14ComposedLayoutINS4_7SwizzleILi3ELi4ELi3EEENS4_18smem_ptr_flag_bitsILi16EEENSR_INS5_IJNSA_ILi8EEESF_EEENS5_IJSF_SB_EEEEEEEvNS4_8identityESY_S18_vS19_EENS_8epilogue10collective18CollectiveEpilogueINS1B_23Sm100TmaWarpSpecializedILi4ELi2ELi32ELb1ELb0EEEJSG_NS5_IJNSR_ISE_SB_EENSR_INSA_ILi32EEESB_EEEEESH_SI_SH_SI_NS1B_6fusion15FusionCallbacksIS1F_NS1K_17LinearCombinationISH_fSH_fLNS_15FloatRoundStyleE2EEESG_S1J_JEEENS4_5SM1004TMEM4LOAD26SM100_TMEM_LOAD_32dp32b32xESY_NSZ_INS10_ILi2ELi4ELi3EEES13_NSR_INS5_IJS14_S1H_EEENS5_IJS1H_SB_EEEEEEENS4_39AutoVectorizingCopyWithAssumedAlignmentILi128EEENS4_14SM90_TMA_STOREES1Y_S20_S20_EEEvvEEEEvNT_6ParamsE)
        /*0008*/ 	.word	0x0000006e


	//----- nvinfo : EIATTR_FRAME_SIZE
	.align		4
.L_19:
        /*000c*/ 	.byte	0x04, 0x11
        /*000e*/ 	.short	(.L_21 - .L_20)
	.align		4
.L_20:
        /*0010*/ 	.word	index@($__internal_2_$__cuda_sm10x_tcgen05_guardrail_trap_unallocated_columns_being_dealloced)
        /*0014*/ 	.word	0x00000000


	//----- nvinfo : EIATTR_FRAME_SIZE
	.align		4
.L_21:
        /*0018*/ 	.byte	0x04, 0x11
        /*001a*/ 	.short	(.L_23 - .L_22)
	.align		4
.L_22:
        /*001c*/ 	.word	index@($__internal_1_$__cuda_sm10x_tcgen05_guardrail_trap_phase_invalid_during_alloc)
        /*0020*/ 	.word	0x00000000


	//----- nvinfo : EIATTR_FRAME_SIZE
	.align		4
.L_23:
        /*0024*/ 	.byte	0x04, 0x11
        /*0026*/ 	.short	(.L_25 - .L_24)
	.align		4
.L_24:
        /*0028*/ 	.word	index@($__internal_0_$__cuda_sm10x_tcgen05_guardrail_trap_col_being_dealloced_not_returned_by_alloc)
        /*002c*/ 	.word	0x00000000


	//----- nvinfo : EIATTR_FRAME_SIZE
	.align		4
.L_25:
        /*0030*/ 	.byte	0x04, 0x11
        /*0032*/ 	.short	(.L_27 - .L_26)
	.align		4
.L_26:
        /*0034*/ 	.word	index@(_ZN7cutlass13device_kernelINS_4gemm6kernel13GemmUniversalIN4cute5tupleIJiiiiEEENS1_10collective13CollectiveMmaINS1_35MainloopSm100TmaUmmaWarpSpecializedILi3ELi2ELi4ENS5_IJNS4_1CILi1EEESB_SB_EEEEENS5_IJNSA_ILi128EEESE_NSA_ILi64EEEEEENS_6half_tENS5_IJlSB_lEEESH_SI_NS4_8TiledMMAINS4_8MMA_AtomIJNS4_20SM100_MMA_F16BF16_SSISH_SH_fLi128ELi128ELNS4_4UMMA5MajorE0ELSN_0ELNSM_7ScaleInE0ELSO_0EEEEEENS4_6LayoutISC_NS5_IJNSA_ILi0EEESS_SS_EEEEENS5_IJNS4_10UnderscoreESV_SV_EEEEENS4_13SM90_TMA_LOADENS4_14ComposedLayoutINS4_7SwizzleILi3ELi4ELi3EEENS4_18smem_ptr_flag_bitsILi16EEENSR_INS5_IJNSA_ILi8EEESF_EEENS5_IJSF_SB_EEEEEEEvNS4_8identityESY_S18_vS19_EENS_8epilogue10collective18CollectiveEpilogueINS1B_23Sm100TmaWarpSpecializedILi4ELi2ELi32ELb1ELb0EEEJSG_NS5_IJNSR_ISE_SB_EENSR_INSA_ILi32EEESB_EEEEESH_SI_SH_SI_NS1B_6fusion15FusionCallbacksIS1F_NS1K_17LinearCombinationISH_fSH_fLNS_15FloatRoundStyleE2EEESG_S1J_JEEENS4_5SM1004TMEM4LOAD26SM100_TMEM_LOAD_32dp32b32xESY_NSZ_INS10_ILi2ELi4ELi3EEES13_NSR_INS5_IJS14_S1H_EEENS5_IJS1H_SB_EEEEEEENS4_39AutoVectorizingCopyWithAssumedAlignmentILi128EEENS4_14SM90_TMA_STOREES1Y_S20_S20_EEEvvEEEEvNT_6ParamsE)
        /*0038*/ 	.word	0x00000000


	//----- nvinfo : EIATTR_MIN_STACK_SIZE
	.align		4
.L_27:
        /*003c*/ 	.byte	0x04, 0x12
        /*003e*/ 	.short	(.L_29 - .L_28)
	.align		4
.L_28:
        /*0040*/ 	.word	index@(_ZN7cutlass13device_kernelINS_4gemm6kernel13GemmUniversalIN4cute5tupleIJiiiiEEENS1_10collective13CollectiveMmaINS1_35MainloopSm100TmaUmmaWarpSpecializedILi3ELi2ELi4ENS5_IJNS4_1CILi1EEESB_SB_EEEEENS5_IJNSA_ILi128EEESE_NSA_ILi64EEEEEENS_6half_tENS5_IJlSB_lEEESH_SI_NS4_8TiledMMAINS4_8MMA_AtomIJNS4_20SM100_MMA_F16BF16_SSISH_SH_fLi128ELi128ELNS4_4UMMA5MajorE0ELSN_0ELNSM_7ScaleInE0ELSO_0EEEEEENS4_6LayoutISC_NS5_IJNSA_ILi0EEESS_SS_EEEEENS5_IJNS4_10UnderscoreESV_SV_EEEEENS4_13SM90_TMA_LOADENS4_14ComposedLayoutINS4_7SwizzleILi3ELi4ELi3EEENS4_18smem_ptr_flag_bitsILi16EEENSR_INS5_IJNSA_ILi8EEESF_EEENS5_IJSF_SB_EEEEEEEvNS4_8identityESY_S18_vS19_EENS_8epilogue10collective18CollectiveEpilogueINS1B_23Sm100TmaWarpSpecializedILi4ELi2ELi32ELb1ELb0EEEJSG_NS5_IJNSR_ISE_SB_EENSR_INSA_ILi32EEESB_EEEEESH_SI_SH_SI_NS1B_6fusion15FusionCallbacksIS1F_NS1K_17LinearCombinationISH_fSH_fLNS_15FloatRoundStyleE2EEESG_S1J_JEEENS4_5SM1004TMEM4LOAD26SM100_TMEM_LOAD_32dp32b32xESY_NSZ_INS10_ILi2ELi4ELi3EEES13_NSR_INS5_IJS14_S1H_EEENS5_IJS1H_SB_EEEEEEENS4_39AutoVectorizingCopyWithAssumedAlignmentILi128EEENS4_14SM90_TMA_STOREES1Y_S20_S20_EEEvvEEEEvNT_6ParamsE)
        /*0044*/ 	.word	0x00000000
.L_29:


//--------------------- .nv.compat                --------------------------
	.section	.nv.compat,"",@"SHT_CUDA_COMPAT_INFO"
	.align	4
        /*0000*/ 	.byte	0x02, 0x09, 0x01, 0x00, 0x02, 0x02, 0x02, 0x00, 0x02, 0x05, 0x05, 0x00, 0x03, 0x07, 0x01, 0x01
        /*0010*/ 	.byte	0x02, 0x03, 0x01, 0x00, 0x02, 0x06, 0x01, 0x00, 0x04, 0x0b, 0x08, 0x00, 0x09, 0x00, 0x00, 0x00
        /*0020*/ 	.byte	0x00, 0x00, 0x00, 0x00


//--------------------- .nv.info._ZN7cutlass13device_kernelINS_4gemm6kernel13GemmUniversalIN4cute5tupleIJiiiiEEENS1_10collective13CollectiveMmaINS1_35MainloopSm100TmaUmmaWarpSpecializedILi3ELi2ELi4ENS5_IJNS4_1CILi1EEESB_SB_EEEEENS5_IJNSA_ILi128EEESE_NSA_ILi64EEEEEENS_6half_tENS5_IJlSB_lEEESH_SI_NS4_8TiledMMAINS4_8MMA_AtomIJNS4_20SM100_MMA_F16BF16_SSISH_SH_fLi128ELi128ELNS4_4UMMA5MajorE0ELSN_0ELNSM_7ScaleInE0ELSO_0EEEEEENS4_6LayoutISC_NS5_IJNSA_ILi0EEESS_SS_EEEEENS5_IJNS4_10UnderscoreESV_SV_EEEEENS4_13SM90_TMA_LOADENS4_14ComposedLayoutINS4_7SwizzleILi3ELi4ELi3EEENS4_18smem_ptr_flag_bitsILi16EEENSR_INS5_IJNSA_ILi8EEESF_EEENS5_IJSF_SB_EEEEEEEvNS4_8identityESY_S18_vS19_EENS_8epilogue10collective18CollectiveEpilogueINS1B_23Sm100TmaWarpSpecializedILi4ELi2ELi32ELb1ELb0EEEJSG_NS5_IJNSR_ISE_SB_EENSR_INSA_ILi32EEESB_EEEEESH_SI_SH_SI_NS1B_6fusion15FusionCallbacksIS1F_NS1K_17LinearCombinationISH_fSH_fLNS_15FloatRoundStyleE2EEESG_S1J_JEEENS4_5SM1004TMEM4LOAD26SM100_TMEM_LOAD_32dp32b32xESY_NSZ_INS10_ILi2ELi4ELi3EEES13_NSR_INS5_IJS14_S1H_EEENS5_IJS1H_SB_EEEEEEENS4_39AutoVectorizingCopyWithAssumedAlignmentILi128EEENS4_14SM90_TMA_STOREES1Y_S20_S20_EEEvvEEEEvNT_6ParamsE --------------------------
	.section	.nv.info._ZN7cutlass13device_kernelINS_4gemm6kernel13GemmUniversalIN4cute5tupleIJiiiiEEENS1_10collective13CollectiveMmaINS1_35MainloopSm100TmaUmmaWarpSpecializedILi3ELi2ELi4ENS5_IJNS4_1CILi1EEESB_SB_EEEEENS5_IJNSA_ILi128EEESE_NSA_ILi64EEEEEENS_6half_tENS5_IJlSB_lEEESH_SI_NS4_8TiledMMAINS4_8MMA_AtomIJNS4_20SM100_MMA_F16BF16_SSISH_SH_fLi128ELi128ELNS4_4UMMA5MajorE0ELSN_0ELNSM_7ScaleInE0ELSO_0EEEEEENS4_6LayoutISC_NS5_IJNSA_ILi0EEESS_SS_EEEEENS5_IJNS4_10UnderscoreESV_SV_EEEEENS4_13SM90_TMA_LOADENS4_14ComposedLayoutINS4_7SwizzleILi3ELi4ELi3EEENS4_18smem_ptr_flag_bitsILi16EEENSR_INS5_IJNSA_ILi8EEESF_EEENS5_IJSF_SB_EEEEEEEvNS4_8identityESY_S18_vS19_EENS_8epilogue10collective18CollectiveEpilogueINS1B_23Sm100TmaWarpSpecializedILi4ELi2ELi32ELb1ELb0EEEJSG_NS5_IJNSR_ISE_SB_EENSR_INSA_ILi32EEESB_EEEEESH_SI_SH_SI_NS1B_6fusion15FusionCallbacksIS1F_NS1K_17LinearCombinationISH_fSH_fLNS_15FloatRoundStyleE2EEESG_S1J_JEEENS4_5SM1004TMEM4LOAD26SM100_TMEM_LOAD_32dp32b32xESY_NSZ_INS10_ILi2ELi4ELi3EEES13_NSR_INS5_IJS14_S1H_EEENS5_IJS1H_SB_EEEEEEENS4_39AutoVectorizingCopyWithAssumedAlignmentILi128EEENS4_14SM90_TMA_STOREES1Y_S20_S20_EEEvvEEEEvNT_6ParamsE,"",@"SHT_CUDA_INFO"
	.sectionflags	@""
	.align	4


	//----- nvinfo : EIATTR_CUDA_API_VERSION
	.align		4
        /*0000*/ 	.byte	0x04, 0x37
        /*0002*/ 	.short	(.L_31 - .L_30)
.L_30:
        /*0004*/ 	.word	0x00000082


	//----- nvinfo : EIATTR_KPARAM_INFO
	.align		4
.L_31:
        /*0008*/ 	.byte	0x04, 0x17
        /*000a*/ 	.short	(.L_33 - .L_32)
.L_32:
        /*000c*/ 	.word	0x00000000
        /*0010*/ 	.short	0x0000
        /*0012*/ 	.short	0x0000
        /*0014*/ 	.byte	0x00, 0xf0, 0x01, 0x20


	//----- nvinfo : EIATTR_AT_ENTRY_FRAGMENTS
	.align		4
.L_33:
        /*0018*/ 	.byte	0x04, 0x4f
        /*001a*/ 	.short	(.L_35 - .L_34)


	//   ....[0]....
.L_34:
        /*001c*/ 	.word	0x00000006


	//----- nvinfo : EIATTR_RESERVED_SMEM_USED
	.align		4
.L_35:
        /*0020*/ 	.byte	0x01, 0x41
	.zero		2


	//----- nvinfo : EIATTR_SPARSE_MMA_MASK
	.align		4
        /*0024*/ 	.byte	0x03, 0x50
        /*0026*/ 	.short	0x0000


	//----- nvinfo : EIATTR_TCGEN05_1CTA_USED
	.align		4
        /*0028*/ 	.byte	0x01, 0x51
	.zero		2


	//----- nvinfo : EIATTR_MAXREG_COUNT
	.align		4
        /*002c*/ 	.byte	0x03, 0x1b
        /*002e*/ 	.short	0x00ff


	//----- nvinfo : EIATTR_NUM_BARRIERS
	.align		4
        /*0030*/ 	.byte	0x02, 0x4c
        /*0032*/ 	.byte	0x07
	.zero		1


	//----- nvinfo : EIATTR_EXTERNS
	.align		4
        /*0034*/ 	.byte	0x04, 0x0f
        /*0036*/ 	.short	(.L_37 - .L_36)


	//   ....[0]....
	.align		4
.L_36:
        /*0038*/ 	.word	index@(__assertfail)


	//----- nvinfo : EIATTR_MERCURY_ISA_VERSION
	.align		4
.L_37:
        /*003c*/ 	.byte	0x03, 0x5f
        /*003e*/ 	.short	0x0101


	//----- nvinfo : EIATTR_INT_WARP_WIDE_INSTR_OFFSETS
	.align		4
        /*0040*/ 	.byte	0x04, 0x31
        /*0042*/ 	.short	(.L_39 - .L_38)


	//   ....[0]....
.L_38:
        /*0044*/ 	.word	0x00001da0


	//   ....[1]....
        /*0048*/ 	.word	0x00003750


	//   ....[2]....
        /*004c*/ 	.word	0x00003780


	//   ....[3]....
        /*0050*/ 	.word	0x000037d0


	//   ....[4]....
        /*0054*/ 	.word	0x000040f0


	//   ....[5]....
        /*0058*/ 	.word	0x00004150


	//   ....[6]....
        /*005c*/ 	.word	0x00004230


	//   ....[7]....
        /*0060*/ 	.word	0x000042a0


	//   ....[8]....
        /*0064*/ 	.word	0x000043b0


	//   ....[9]....
        /*0068*/ 	.word	0x00004440


	//   ....[10]....
        /*006c*/ 	.word	0x00004610


	//   ....[11]....
        /*0070*/ 	.word	0x00004770


	//----- nvinfo : EIATTR_COOP_GROUP_MASK_REGIDS
	.align		4
.L_39:
        /*0074*/ 	.byte	0x04, 0x29
        /*0076*/ 	.short	(.L_41 - .L_40)


	//   ....[0]....
.L_40:
        /*0078*/ 	.word	0xffffffff


	//   ....[1]....
        /*007c*/ 	.word	0xffffffff


	//   ....[2]....
        /*0080*/ 	.word	0xffffffff


	//   ....[3]....
        /*0084*/ 	.word	0xffffffff


	//   ....[4]....
        /*0088*/ 	.word	0xffffffff


	//   ....[5]....
        /*008c*/ 	.word	0xffffffff


	//   ....[6]....
        /*0090*/ 	.word	0xffffffff


	//   ....[7]....
        /*0094*/ 	.word	0xffffffff


	//   ....[8]....
        /*0098*/ 	.word	0xffffffff


	//   ....[9]....
        /*009c*/ 	.word	0xffffffff


	//   ....[10]....
        /*00a0*/ 	.word	0xffffffff


	//   ....[11]....
        /*00a4*/ 	.word	0xffffffff


	//   ....[12]....
        /*00a8*/ 	.word	0xffffffff


	//----- nvinfo : EIATTR_COOP_GROUP_INSTR_OFFSETS
	.align		4
.L_41:
        /*00ac*/ 	.byte	0x04, 0x28
        /*00ae*/ 	.short	(.L_43 - .L_42)


	//   ....[0]....
.L_42:
        /*00b0*/ 	.word	0x00000090


	//   ....[1]....
        /*00b4*/ 	.word	0x000004d0


	//   ....[2]....
        /*00b8*/ 	.word	0x00000620


	//   ....[3]....
        /*00bc*/ 	.word	0x000007c0


	//   ....[4]....
        /*00c0*/ 	.word	0x000008c0


	//   ....[5]....
        /*00c4*/ 	.word	0x00000a30


	//   ....[6]....
        /*00c8*/ 	.word	0x00000bd0


	//   ....[7]....
        /*00cc*/ 	.word	0x00001c80


	//   ....[8]....
        /*00d0*/ 	.word	0x000029d0


	//   ....[9]....
        /*00d4*/ 	.word	0x00002be0


	//   ....[10]....
        /*00d8*/ 	.word	0x00002c10


	//   ....[11]....
        /*00dc*/ 	.word	0x00003640


	//   ....[12]....
        /*00e0*/ 	.word	0x00003870


	//----- nvinfo : EIATTR_VRC_CTA_INIT_COUNT
	.align		4
.L_43:
        /*00e4*/ 	.byte	0x02, 0x4a
        /*00e6*/ 	.byte	0x80
	.zero		1


	//----- nvinfo : EIATTR_SYSCALL_OFFSETS
	.align		4
        /*00e8*/ 	.byte	0x04, 0x46
        /*00ea*/ 	.short	(.L_45 - .L_44)


	//   ....[0]....
.L_44:
        /*00ec*/ 	.word	0x000051f0


	//   ....[1]....
        /*00f0*/ 	.word	0x000052e0


	//   ....[2]....
        /*00f4*/ 	.word	0x00005a50


	//   ....[3]....
        /*00f8*/ 	.word	0x000066d0


	//   ....[4]....
        /*00fc*/ 	.word	0x00007320


	//   ....[5]....
        /*0100*/ 	.word	0x00007f70


	//----- nvinfo : EIATTR_MBARRIER_INSTR_OFFSETS
	.align		4
.L_45:
        /*0104*/ 	.byte	0x04, 0x39
        /*0106*/ 	.short	(.L_47 - .L_46)


	//   ....[0]....
.L_46:
        /*0108*/ 	.word	0x000005b0
        /*010c*/ 	.word	0x000000ff
        /*0110*/ 	.word	0x00000000
        /*0114*/ 	.short	0x0100
        /*0116*/ 	.byte	0x05
	.zero		1


	//   ....[1]....
        /*0118*/ 	.word	0x000005c0
        /*011c*/ 	.word	0x000000ff
        /*0120*/ 	.word	0x00000018
        /*0124*/ 	.short	0x0100
        /*0126*/ 	.byte	0x05
	.zero		1


	//   ....[2]....
        /*0128*/ 	.word	0x000005d0
        /*012c*/ 	.word	0x000000ff
        /*0130*/ 	.word	0x00000008
        /*0134*/ 	.short	0x0100
        /*0136*/ 	.byte	0x05
	.zero		1


	//   ....[3]....
        /*0138*/ 	.word	0x000005e0
        /*013c*/ 	.word	0x000000ff
        /*0140*/ 	.word	0x00000020
        /*0144*/ 	.short	0x0100
        /*0146*/ 	.byte	0x05
	.zero		1


	//   ....[4]....
        /*0148*/ 	.word	0x000005f0
        /*014c*/ 	.word	0x000000ff
        /*0150*/ 	.word	0x00000010
        /*0154*/ 	.short	0x0100
        /*0156*/ 	.byte	0x05
	.zero		1


	//   ....[5]....
        /*0158*/ 	.word	0x00000600
        /*015c*/ 	.word	0x000000ff
        /*0160*/ 	.word	0x00000028
        /*0164*/ 	.short	0x0100
        /*0166*/ 	.byte	0x05
	.zero		1


	//   ....[6]....
        /*0168*/ 	.word	0x00000730
        /*016c*/ 	.word	0x000000ff
        /*0170*/ 	.word	0x00000030
        /*0174*/ 	.short	0x0100
        /*0176*/ 	.byte	0x07
	.zero		1


	//   ....[7]....
        /*0178*/ 	.word	0x00000740
        /*017c*/ 	.word	0x000000ff
        /*0180*/ 	.word	0x00000050
        /*0184*/ 	.short	0x0100
        /*0186*/ 	.byte	0x07
	.zero		1


	//   ....[8]....
        /*0188*/ 	.word	0x00000750
        /*018c*/ 	.word	0x000000ff
        /*0190*/ 	.word	0x00000038
        /*0194*/ 	.short	0x0100
        /*0196*/ 	.byte	0x07
	.zero		1


	//   ....[9]....
        /*0198*/ 	.word	0x00000760
        /*019c*/ 	.word	0x000000ff
        /*01a0*/ 	.word	0x00000058
        /*01a4*/ 	.short	0x0100
        /*01a6*/ 	.byte	0x07
	.zero		1


	//   ....[10]....
        /*01a8*/ 	.word	0x00000770
        /*01ac*/ 	.word	0x000000ff
        /*01b0*/ 	.word	0x00000040
        /*01b4*/ 	.short	0x0100
        /*01b6*/ 	.byte	0x07
	.zero		1


	//   ....[11]....
        /*01b8*/ 	.word	0x00000780
        /*01bc*/ 	.word	0x000000ff
        /*01c0*/ 	.word	0x00000060
        /*01c4*/ 	.short	0x0100
        /*01c6*/ 	.byte	0x07
	.zero		1


	//   ....[12]....
        /*01c8*/ 	.word	0x00000790
        /*01cc*/ 	.word	0x000000ff
        /*01d0*/ 	.word	0x00000048
        /*01d4*/ 	.short	0x0100
        /*01d6*/ 	.byte	0x07
	.zero		1


	//   ....[13]....
        /*01d8*/ 	.word	0x000007a0
        /*01dc*/ 	.word	0x000000ff
        /*01e0*/ 	.word	0x00000068
        /*01e4*/ 	.short	0x0100
        /*01e6*/ 	.byte	0x07
	.zero		1


	//   ....[14]....
        /*01e8*/ 	.word	0x00000890
        /*01ec*/ 	.word	0x000000ff
        /*01f0*/ 	.word	0x00000070
        /*01f4*/ 	.short	0x0100
        /*01f6*/ 	.byte	0x05
	.zero		1


	//   ....[15]....
        /*01f8*/ 	.word	0x000008a0
        /*01fc*/ 	.word	0x000000ff
        /*0200*/ 	.word	0x00000078
        /*0204*/ 	.short	0x0100
        /*0206*/ 	.byte	0x05
	.zero		1


	//   ....[16]....
        /*0208*/ 	.word	0x000009e0
        /*020c*/ 	.word	0x000000ff
        /*0210*/ 	.word	0x00000080
        /*0214*/ 	.short	0x0100
        /*0216*/ 	.byte	0x05
	.zero		1


	//   ....[17]....
        /*0218*/ 	.word	0x000009f0
        /*021c*/ 	.word	0x000000ff
        /*0220*/ 	.word	0x00000090
        /*0224*/ 	.short	0x0100
        /*0226*/ 	.byte	0x05
	.zero		1


	//   ....[18]....
        /*0228*/ 	.word	0x00000a00
        /*022c*/ 	.word	0x000000ff
        /*0230*/ 	.word	0x00000088
        /*0234*/ 	.short	0x0100
        /*0236*/ 	.byte	0x05
	.zero		1


	//   ....[19]....
        /*0238*/ 	.word	0x00000a10
        /*023c*/ 	.word	0x000000ff
        /*0240*/ 	.word	0x00000098
        /*0244*/ 	.short	0x0100
        /*0246*/ 	.byte	0x05
	.zero		1


	//   ....[20]....
        /*0248*/ 	.word	0x00000b40
        /*024c*/ 	.word	0x000000ff
        /*0250*/ 	.word	0x000000a0
        /*0254*/ 	.short	0x0100
        /*0256*/ 	.byte	0x07
	.zero		1


	//   ....[21]....
        /*0258*/ 	.word	0x00000b50
        /*025c*/ 	.word	0x000000ff
        /*0260*/ 	.word	0x000000c0
        /*0264*/ 	.short	0x0100
        /*0266*/ 	.byte	0x07
	.zero		1


	//   ....[22]....
        /*0268*/ 	.word	0x00000b60
        /*026c*/ 	.word	0x000000ff
        /*0270*/ 	.word	0x000000a8
        /*0274*/ 	.short	0x0100
        /*0276*/ 	.byte	0x07
	.zero		1


	//   ....[23]....
        /*0278*/ 	.word	0x00000b70
        /*027c*/ 	.word	0x000000ff
        /*0280*/ 	.word	0x000000c8
        /*0284*/ 	.short	0x0100
        /*0286*/ 	.byte	0x07
	.zero		1


	//   ....[24]....
        /*0288*/ 	.word	0x00000b80
        /*028c*/ 	.word	0x000000ff
        /*0290*/ 	.word	0x000000b0
        /*0294*/ 	.short	0x0100
        /*0296*/ 	.byte	0x07
	.zero		1


	//   ....[25]....
        /*0298*/ 	.word	0x00000b90
        /*029c*/ 	.word	0x000000ff
        /*02a0*/ 	.word	0x000000d0
        /*02a4*/ 	.short	0x0100
        /*02a6*/ 	.byte	0x07
	.zero		1


	//   ....[26]....
        /*02a8*/ 	.word	0x00000ba0
        /*02ac*/ 	.word	0x000000ff
        /*02b0*/ 	.word	0x000000b8
        /*02b4*/ 	.short	0x0100
        /*02b6*/ 	.byte	0x07
	.zero		1


	//   ....[27]....
        /*02b8*/ 	.word	0x00000bb0
        /*02bc*/ 	.word	0x000000ff
        /*02c0*/ 	.word	0x000000d8
        /*02c4*/ 	.short	0x0100
        /*02c6*/ 	.byte	0x07
	.zero		1


	//   ....[28]....
        /*02c8*/ 	.word	0x00000ca0
        /*02cc*/ 	.word	0x000000ff
        /*02d0*/ 	.word	0x000000e0
        /*02d4*/ 	.short	0x0100
        /*02d6*/ 	.byte	0x05
	.zero		1


	//   ....[29]....
        /*02d8*/ 	.word	0x00000cb0
        /*02dc*/ 	.word	0x000000ff
        /*02e0*/ 	.word	0x000000f0
        /*02e4*/ 	.short	0x0100
        /*02e6*/ 	.byte	0x05
	.zero		1


	//   ....[30]....
        /*02e8*/ 	.word	0x00000cc0
        /*02ec*/ 	.word	0x000000ff
        /*02f0*/ 	.word	0x000000e8
        /*02f4*/ 	.short	0x0100
        /*02f6*/ 	.byte	0x05
	.zero		1


	//   ....[31]....
        /*02f8*/ 	.word	0x00000cd0
        /*02fc*/ 	.word	0x000000ff
        /*0300*/ 	.word	0x000000f8
        /*0304*/ 	.short	0x0100
        /*0306*/ 	.byte	0x05
	.zero		1


	//   ....[32]....
        /*0308*/ 	.word	0x000015a0
        /*030c*/ 	.word	0x00000002
        /*0310*/ 	.word	0x000000f0
        /*0314*/ 	.short	0x010a
        /*0316*/ 	.byte	0xff
	.zero		1


	//   ....[33]....
        /*0318*/ 	.word	0x000015d0
        /*031c*/ 	.word	0x00000002
        /*0320*/ 	.word	0x000000e0
        /*0324*/ 	.short	0x0101
        /*0326*/ 	.byte	0xff
	.zero		1


	//   ....[34]....
        /*0328*/ 	.word	0x000016a0
        /*032c*/ 	.word	0x000000ff
        /*0330*/ 	.word	0x00000018
        /*0334*/ 	.short	0x010a
        /*0336*/ 	.byte	0x08
	.zero		1


	//   ....[35]....
        /*0338*/ 	.word	0x00001740
        /*033c*/ 	.word	0x000000ff
        /*0340*/ 	.word	0x00000018
        /*0344*/ 	.short	0x010a
        /*0346*/ 	.byte	0x21
	.zero		1


	//   ....[36]....
        /*0348*/ 	.word	0x000018a0
        /*034c*/ 	.word	0x000000ff
        /*0350*/ 	.word	0x00000018
        /*0354*/ 	.short	0x010a
        /*0356*/ 	.byte	0x08
	.zero		1


	//   ....[37]....
        /*0358*/ 	.word	0x00001990
        /*035c*/ 	.word	0x000000ff
        /*0360*/ 	.word	0x00000078
        /*0364*/ 	.short	0x0101
        /*0366*/ 	.byte	0x04
	.zero		1


	//   ....[38]....
        /*0368*/ 	.word	0x000019b0
        /*036c*/ 	.word	0x000000ff
        /*0370*/ 	.word	0x00000018
        /*0374*/ 	.short	0x010a
        /*0376*/ 	.byte	0x08
	.zero		1


	//   ....[39]....
        /*0378*/ 	.word	0x00001a30
        /*037c*/ 	.word	0x000000ff
        /*0380*/ 	.word	0x00000018
        /*0384*/ 	.short	0x010a
        /*0386*/ 	.byte	0x11
	.zero		1


	//   ....[40]....
        /*0388*/ 	.word	0x00001b90
        /*038c*/ 	.word	0x000000ff
        /*0390*/ 	.word	0x00000018
        /*0394*/ 	.short	0x010a
        /*0396*/ 	.byte	0x08
	.zero		1


	//   ....[41]....
        /*0398*/ 	.word	0x00001cb0
        /*039c*/ 	.word	0x00000002
        /*03a0*/ 	.word	0x00000080
        /*03a4*/ 	.short	0x010a
        /*03a6*/ 	.byte	0xff
	.zero		1


	//   ....[42]....
        /*03a8*/ 	.word	0x00001d70
        /*03ac*/ 	.word	0x00000002
        /*03b0*/ 	.word	0x00000000
        /*03b4*/ 	.short	0x0101
        /*03b6*/ 	.byte	0xff
	.zero		1


	//   ....[43]....
        /*03b8*/ 	.word	0x000022d0
        /*03bc*/ 	.word	0x000000ff
        /*03c0*/ 	.word	0x00000000
        /*03c4*/ 	.short	0x010a
        /*03c6*/ 	.byte	0x05
	.zero		1


	//   ....[44]....
        /*03c8*/ 	.word	0x00002360
        /*03cc*/ 	.word	0x000000ff
        /*03d0*/ 	.word	0x00000000
        /*03d4*/ 	.short	0x010a
        /*03d6*/ 	.byte	0x05
	.zero		1


	//   ....[45]....
        /*03d8*/ 	.word	0x00002400
        /*03dc*/ 	.word	0x00000000
        /*03e0*/ 	.word	0x00000000
        /*03e4*/ 	.short	0x010a
        /*03e6*/ 	.byte	0xff
	.zero		1


	//   ....[46]....
        /*03e8*/ 	.word	0x00002520
        /*03ec*/ 	.word	0x00000000
        /*03f0*/ 	.word	0x000000e0
        /*03f4*/ 	.short	0x010a
        /*03f6*/ 	.byte	0xff
	.zero		1


	//   ....[47]....
        /*03f8*/ 	.word	0x00002590
        /*03fc*/ 	.word	0x00000000
        /*0400*/ 	.word	0x00000000
        /*0404*/ 	.short	0x0101
        /*0406*/ 	.byte	0xff
	.zero		1


	//   ....[48]....
        /*0408*/ 	.word	0x000025b0
        /*040c*/ 	.word	0x000000ff
        /*0410*/ 	.word	0x00000090
        /*0414*/ 	.short	0x010a
        /*0416*/ 	.byte	0x05
	.zero		1


	//   ....[49]....
        /*0418*/ 	.word	0x000026d0
        /*041c*/ 	.word	0x00000000
        /*0420*/ 	.word	0x00000080
        /*0424*/ 	.short	0x010a
        /*0426*/ 	.byte	0xff
	.zero		1


	//   ....[50]....
        /*0428*/ 	.word	0x000027d0
        /*042c*/ 	.word	0x00000000
        /*0430*/ 	.word	0x00000000
        /*0434*/ 	.short	0x0101
        /*0436*/ 	.byte	0xff
	.zero		1


	//   ....[51]....
        /*0438*/ 	.word	0x00002860
        /*043c*/ 	.word	0x000000ff
        /*0440*/ 	.word	0x00000090
        /*0444*/ 	.short	0x0106
        /*0446*/ 	.byte	0x05
	.zero		1


	//   ....[52]....
        /*0448*/ 	.word	0x00002880
        /*044c*/ 	.word	0x000000ff
        /*0450*/ 	.word	0x00000090
        /*0454*/ 	.short	0x010a
        /*0456*/ 	.byte	0x05
	.zero		1


	//   ....[53]....
        /*0458*/ 	.word	0x00002910
        /*045c*/ 	.word	0x000000ff
        /*0460*/ 	.word	0x00000090
        /*0464*/ 	.short	0x0106
        /*0466*/ 	.byte	0x04
	.zero		1


	//   ....[54]....
        /*0468*/ 	.word	0x00002950
        /*046c*/ 	.word	0x00000000
        /*0470*/ 	.word	0x00000090
        /*0474*/ 	.short	0x010a
        /*0476*/ 	.byte	0xff
	.zero		1


	//   ....[55]....
        /*0478*/ 	.word	0x00002e90
        /*047c*/ 	.word	0x00000000
        /*0480*/ 	.word	0x00000080
        /*0484*/ 	.short	0x010a
        /*0486*/ 	.byte	0xff
	.zero		1


	//   ....[56]....
        /*0488*/ 	.word	0x00002fa0
        /*048c*/ 	.word	0x00000003
        /*0490*/ 	.word	0x00000000
        /*0494*/ 	.short	0x0101
        /*0496*/ 	.byte	0xff
	.zero		1


	//   ....[57]....
        /*0498*/ 	.word	0x00002fb0
        /*049c*/ 	.word	0x000000ff
        /*04a0*/ 	.word	0x00000000
        /*04a4*/ 	.short	0x010a
        /*04a6*/ 	.byte	0x06
	.zero		1


	//   ....[58]....
        /*04a8*/ 	.word	0x00002fd0
        /*04ac*/ 	.word	0x000000ff
        /*04b0*/ 	.word	0x000000c0
        /*04b4*/ 	.short	0x010a
        /*04b6*/ 	.byte	0x07
	.zero		1


	//   ....[59]....
        /*04b8*/ 	.word	0x000030a0
        /*04bc*/ 	.word	0x000000ff
        /*04c0*/ 	.word	0x00000000
        /*04c4*/ 	.short	0x010a
        /*04c6*/ 	.byte	0x06
	.zero		1


	//   ....[60]....
        /*04c8*/ 	.word	0x000031d0
        /*04cc*/ 	.word	0x000000ff
        /*04d0*/ 	.word	0x00000000
        /*04d4*/ 	.short	0x010a
        /*04d6*/ 	.byte	0x1a
	.zero		1


	//   ....[61]....
        /*04d8*/ 	.word	0x00003470
        /*04dc*/ 	.word	0x000000ff
        /*04e0*/ 	.word	0x00000000
        /*04e4*/ 	.short	0x010a
        /*04e6*/ 	.byte	0x06
	.zero		1


	//   ....[62]....
        /*04e8*/ 	.word	0x00003500
        /*04ec*/ 	.word	0x000000ff
        /*04f0*/ 	.word	0x00000000
        /*04f4*/ 	.short	0x010a
        /*04f6*/ 	.byte	0x06
	.zero		1


	//   ....[63]....
        /*04f8*/ 	.word	0x00003590
        /*04fc*/ 	.word	0x000000ff
        /*0500*/ 	.word	0x00000000
        /*0504*/ 	.short	0x010a
        /*0506*/ 	.byte	0x06
	.zero		1


	//   ....[64]....
        /*0508*/ 	.word	0x00003620
        /*050c*/ 	.word	0x000000ff
        /*0510*/ 	.word	0x00000000
        /*0514*/ 	.short	0x010a
        /*0516*/ 	.byte	0x07
	.zero		1


	//   ....[65]....
        /*0518*/ 	.word	0x00003aa0
        /*051c*/ 	.word	0x00000000
        /*0520*/ 	.word	0x00000080
        /*0524*/ 	.short	0x010a
        /*0526*/ 	.byte	0xff
	.zero		1


	//   ....[66]....
        /*0528*/ 	.word	0x00003b60
        /*052c*/ 	.word	0x00000000
        /*0530*/ 	.word	0x00000000
        /*0534*/ 	.short	0x0101
        /*0536*/ 	.byte	0xff
	.zero		1


	//   ....[67]....
        /*0538*/ 	.word	0x00003e80
        /*053c*/ 	.word	0x000000ff
        /*0540*/ 	.word	0x00000078
        /*0544*/ 	.short	0x010a
        /*0546*/ 	.byte	0x07
	.zero		1


	//   ....[68]....
        /*0548*/ 	.word	0x00004070
        /*054c*/ 	.word	0x000000ff
        /*0550*/ 	.word	0x00000050
        /*0554*/ 	.short	0x010a
        /*0556*/ 	.byte	0x07
	.zero		1


	//   ....[69]....
        /*0558*/ 	.word	0x000041e0
        /*055c*/ 	.word	0x000000ff
        /*0560*/ 	.word	0x00000030
        /*0564*/ 	.short	0x010b
        /*0566*/ 	.byte	0x07
	.zero		1


	//   ....[70]....
        /*0568*/ 	.word	0x000041f0
        /*056c*/ 	.word	0x000000ff
        /*0570*/ 	.word	0x00000000
        /*0574*/ 	.short	0x0101
        /*0576*/ 	.byte	0x08
	.zero		1


	//   ....[71]....
        /*0578*/ 	.word	0x00004200
        /*057c*/ 	.word	0x000000ff
        /*0580*/ 	.word	0x00000058
        /*0584*/ 	.short	0x010a
        /*0586*/ 	.byte	0x07
	.zero		1


	//   ....[72]....
        /*0588*/ 	.word	0x00004350
        /*058c*/ 	.word	0x000000ff
        /*0590*/ 	.word	0x00000038
        /*0594*/ 	.short	0x010b
        /*0596*/ 	.byte	0x07
	.zero		1


	//   ....[73]....
        /*0598*/ 	.word	0x00004360
        /*059c*/ 	.word	0x000000ff
        /*05a0*/ 	.word	0x00000000
        /*05a4*/ 	.short	0x0101
        /*05a6*/ 	.byte	0x08
	.zero		1


	//   ....[74]....
        /*05a8*/ 	.word	0x00004370
        /*05ac*/ 	.word	0x000000ff
        /*05b0*/ 	.word	0x00000060
        /*05b4*/ 	.short	0x010a
        /*05b6*/ 	.byte	0x07
	.zero		1


	//   ....[75]....
        /*05b8*/ 	.word	0x000044f0
        /*05bc*/ 	.word	0x000000ff
        /*05c0*/ 	.word	0x00000040
        /*05c4*/ 	.short	0x010b
        /*05c6*/ 	.byte	0x07
	.zero		1


	//   ....[76]....
        /*05c8*/ 	.word	0x00004530
        /*05cc*/ 	.word	0x000000ff
        /*05d0*/ 	.word	0x00000000
        /*05d4*/ 	.short	0x0101
        /*05d6*/ 	.byte	0x08
	.zero		1


	//   ....[77]....
        /*05d8*/ 	.word	0x00004570
        /*05dc*/ 	.word	0x000000ff
        /*05e0*/ 	.word	0x00000068
        /*05e4*/ 	.short	0x010a
        /*05e6*/ 	.byte	0x07
	.zero		1


	//   ....[78]....
        /*05e8*/ 	.word	0x000047b0
        /*05ec*/ 	.word	0x000000ff
        /*05f0*/ 	.word	0x00000048
        /*05f4*/ 	.short	0x010b
        /*05f6*/ 	.byte	0x07
	.zero		1


	//   ....[79]....
        /*05f8*/ 	.word	0x000047d0
        /*05fc*/ 	.word	0x000000ff
        /*0600*/ 	.word	0x00000000
        /*0604*/ 	.short	0x0101
        /*0606*/ 	.byte	0x0d
	.zero		1


	//   ....[80]....
        /*0608*/ 	.word	0x00004800
        /*060c*/ 	.word	0x000000ff
        /*0610*/ 	.word	0x00000050
        /*0614*/ 	.short	0x010a
        /*0616*/ 	.byte	0x07
	.zero		1


	//   ....[81]....
        /*0618*/ 	.word	0x00004820
        /*061c*/ 	.word	0x000000ff
        /*0620*/ 	.word	0x00000058
        /*0624*/ 	.short	0x010a
        /*0626*/ 	.byte	0x07
	.zero		1


	//   ....[82]....
        /*0628*/ 	.word	0x00004840
        /*062c*/ 	.word	0x000000ff
        /*0630*/ 	.word	0x00000060
        /*0634*/ 	.short	0x010a
        /*0636*/ 	.byte	0x07
	.zero		1


	//   ....[83]....
        /*0638*/ 	.word	0x00004880
        /*063c*/ 	.word	0x00000000
        /*0640*/ 	.word	0x00000068
        /*0644*/ 	.short	0x010a
        /*0646*/ 	.byte	0xff
	.zero		1


	//   ....[84]....
        /*0648*/ 	.word	0x00004bb0
        /*064c*/ 	.word	0x00000000
        /*0650*/ 	.word	0x00000080
        /*0654*/ 	.short	0x010a
        /*0656*/ 	.byte	0xff
	.zero		1


	//   ....[85]....
        /*0658*/ 	.word	0x00004cc0
        /*065c*/ 	.word	0x00000000
        /*0660*/ 	.word	0x00000000
        /*0664*/ 	.short	0x0101
        /*0666*/ 	.byte	0xff
	.zero		1


	//   ....[86]....
        /*0668*/ 	.word	0x00005710
        /*066c*/ 	.word	0x000000ff
        /*0670*/ 	.word	0x00000030
        /*0674*/ 	.short	0x010a
        /*0676*/ 	.byte	0x30
	.zero		1


	//   ....[87]....
        /*0678*/ 	.word	0x00005750
        /*067c*/ 	.word	0x00000040
        /*0680*/ 	.word	0x000000a0
        /*0684*/ 	.short	0x010a
        /*0686*/ 	.byte	0xff
	.zero		1


	//   ....[88]....
        /*0688*/ 	.word	0x00005840
        /*068c*/ 	.word	0x000000ff
        /*0690*/ 	.word	0x00000030
        /*0694*/ 	.short	0x010a
        /*0696*/ 	.byte	0x30
	.zero		1


	//   ....[89]....
        /*0698*/ 	.word	0x00005930
        /*069c*/ 	.word	0x00000040
        /*06a0*/ 	.word	0x000000a0
        /*06a4*/ 	.short	0x010a
        /*06a6*/ 	.byte	0xff
	.zero		1


	//   ....[90]....
        /*06a8*/ 	.word	0x00006400
        /*06ac*/ 	.word	0x00000000
        /*06b0*/ 	.word	0x00000000
        /*06b4*/ 	.short	0x0101
        /*06b6*/ 	.byte	0xff
	.zero		1


	//   ....[91]....
        /*06b8*/ 	.word	0x00006410
        /*06bc*/ 	.word	0x00000002
        /*06c0*/ 	.word	0x00000030
        /*06c4*/ 	.short	0x010a
        /*06c6*/ 	.byte	0xff
	.zero		1


	//   ....[92]....
        /*06c8*/ 	.word	0x000064f0
        /*06cc*/ 	.word	0x00000002
        /*06d0*/ 	.word	0x00000030
        /*06d4*/ 	.short	0x010a
        /*06d6*/ 	.byte	0xff
	.zero		1


	//   ....[93]....
        /*06d8*/ 	.word	0x00007050
        /*06dc*/ 	.word	0x00000048
        /*06e0*/ 	.word	0x00000000
        /*06e4*/ 	.short	0x0101
        /*06e6*/ 	.byte	0xff
	.zero		1


	//   ....[94]....
        /*06e8*/ 	.word	0x00007070
        /*06ec*/ 	.word	0x00000000
        /*06f0*/ 	.word	0x00000030
        /*06f4*/ 	.short	0x010a
        /*06f6*/ 	.byte	0xff
	.zero		1


	//   ....[95]....
        /*06f8*/ 	.word	0x00007140
        /*06fc*/ 	.word	0x00000000
        /*0700*/ 	.word	0x00000030
        /*0704*/ 	.short	0x010a
        /*0706*/ 	.byte	0xff
	.zero		1


	//   ....[96]....
        /*0708*/ 	.word	0x00007ca0
        /*070c*/ 	.word	0x00000048
        /*0710*/ 	.word	0x00000000
        /*0714*/ 	.short	0x0101
        /*0716*/ 	.byte	0xff
	.zero		1


	//   ....[97]....
        /*0718*/ 	.word	0x00007cc0
        /*071c*/ 	.word	0x00000000
        /*0720*/ 	.word	0x00000030
        /*0724*/ 	.short	0x010a
        /*0726*/ 	.byte	0xff
	.zero		1


	//   ....[98]....
        /*0728*/ 	.word	0x00007d90
        /*072c*/ 	.word	0x00000000
        /*0730*/ 	.word	0x00000030
        /*0734*/ 	.short	0x010a
        /*0736*/ 	.byte	0xff
	.zero		1


	//   ....[99]....
        /*0738*/ 	.word	0x000080d0
        /*073c*/ 	.word	0x000000ff
        /*0740*/ 	.word	0x00000000
        /*0744*/ 	.short	0x0101
        /*0746*/ 	.byte	0x05
	.zero		1


	//   ....[100]....
        /*0748*/ 	.word	0x00008950
        /*074c*/ 	.word	0x00000000
        /*0750*/ 	.word	0x00000000
        /*0754*/ 	.short	0x0101
        /*0756*/ 	.byte	0xff
	.zero		1


	//   ....[101]....
        /*0758*/ 	.word	0x00008bc0
        /*075c*/ 	.word	0x000000ff
        /*0760*/ 	.word	0x00000000
        /*0764*/ 	.short	0x0101
        /*0766*/ 	.byte	0x04
	.zero		1


	//   ....[102]....
        /*0768*/ 	.word	0x00008be0
        /*076c*/ 	.word	0x00000002
        /*0770*/ 	.word	0x000000f0
        /*0774*/ 	.short	0x010a
        /*0776*/ 	.byte	0xff
	.zero		1


	//   ....[103]....
        /*0778*/ 	.word	0x00008c40
        /*077c*/ 	.word	0x00000002
        /*0780*/ 	.word	0x00000018
        /*0784*/ 	.short	0x010a
        /*0786*/ 	.byte	0xff
	.zero		1


	//   ....[104]....
        /*0788*/ 	.word	0x00008ca0
        /*078c*/ 	.word	0x00000002
        /*0790*/ 	.word	0x00000018
        /*0794*/ 	.short	0x010a
        /*0796*/ 	.byte	0xff
	.zero		1


	//   ....[105]....
        /*0798*/ 	.word	0x00008cf0
        /*079c*/ 	.word	0x00000002
        /*07a0*/ 	.word	0x00000080
        /*07a4*/ 	.short	0x010a
        /*07a6*/ 	.byte	0xff
	.zero		1


	//   ....[106]....
        /*07a8*/ 	.word	0x00008d50
        /*07ac*/ 	.word	0x00000000
        /*07b0*/ 	.word	0x00000000
        /*07b4*/ 	.short	0x010a
        /*07b6*/ 	.byte	0xff
	.zero		1


	//   ....[107]....
        /*07b8*/ 	.word	0x00008db0
        /*07bc*/ 	.word	0x00000000
        /*07c0*/ 	.word	0x00000000
        /*07c4*/ 	.short	0x010a
        /*07c6*/ 	.byte	0xff
	.zero		1


	//   ....[108]....
        /*07c8*/ 	.word	0x00008e00
        /*07cc*/ 	.word	0x00000000
        /*07d0*/ 	.word	0x000000e0
        /*07d4*/ 	.short	0x010a
        /*07d6*/ 	.byte	0xff
	.zero		1


	//   ....[109]....
        /*07d8*/ 	.word	0x00008e60
        /*07dc*/ 	.word	0x00000000
        /*07e0*/ 	.word	0x00000090
        /*07e4*/ 	.short	0x010a
        /*07e6*/ 	.byte	0xff
	.zero		1


	//   ....[110]....
        /*07e8*/ 	.word	0x00008eb0
        /*07ec*/ 	.word	0x00000000
        /*07f0*/ 	.word	0x00000080
        /*07f4*/ 	.short	0x010a
        /*07f6*/ 	.byte	0xff
	.zero		1


	//   ....[111]....
        /*07f8*/ 	.word	0x00008f10
        /*07fc*/ 	.word	0x00000000
        /*0800*/ 	.word	0x00000090
        /*0804*/ 	.short	0x010a
        /*0806*/ 	.byte	0xff
	.zero		1


	//   ....[112]....
        /*0808*/ 	.word	0x00008f60
        /*080c*/ 	.word	0x00000000
        /*0810*/ 	.word	0x00000080
        /*0814*/ 	.short	0x010a
        /*0816*/ 	.byte	0xff
	.zero		1


	//   ....[113]....
        /*0818*/ 	.word	0x00008fc0
        /*081c*/ 	.word	0x00000002
        /*0820*/ 	.word	0x000000c0
        /*0824*/ 	.short	0x010a
        /*0826*/ 	.byte	0xff
	.zero		1


	//   ....[114]....
        /*0828*/ 	.word	0x00009020
        /*082c*/ 	.word	0x00000000
        /*0830*/ 	.word	0x00000000
        /*0834*/ 	.short	0x010a
        /*0836*/ 	.byte	0xff
	.zero		1


	//   ....[115]....
        /*0838*/ 	.word	0x00009080
        /*083c*/ 	.word	0x00000000
        /*0840*/ 	.word	0x00000000
        /*0844*/ 	.short	0x010a
        /*0846*/ 	.byte	0xff
	.zero		1


	//   ....[116]....
        /*0848*/ 	.word	0x000090e0
        /*084c*/ 	.word	0x00000000
        /*0850*/ 	.word	0x00000000
        /*0854*/ 	.short	0x010a
        /*0856*/ 	.byte	0xff
	.zero		1


	//   ....[117]....
        /*0858*/ 	.word	0x00009140
        /*085c*/ 	.word	0x00000000
        /*0860*/ 	.word	0x00000000
        /*0864*/ 	.short	0x010a
        /*0866*/ 	.byte	0xff
	.zero		1


	//   ....[118]....
        /*0868*/ 	.word	0x000091a0
        /*086c*/ 	.word	0x00000000
        /*0870*/ 	.word	0x00000000
        /*0874*/ 	.short	0x010a
        /*0876*/ 	.byte	0xff
	.zero		1


	//   ....[119]....
        /*0878*/ 	.word	0x000091f0
        /*087c*/ 	.word	0x00000000
        /*0880*/ 	.word	0x00000080
        /*0884*/ 	.short	0x010a
        /*0886*/ 	.byte	0xff
	.zero		1


	//   ....[120]....
        /*0888*/ 	.word	0x00009250
        /*088c*/ 	.word	0x00000000
        /*0890*/ 	.word	0x00000078
        /*0894*/ 	.short	0x010a
        /*0896*/ 	.byte	0xff
	.zero		1


	//   ....[121]....
        /*0898*/ 	.word	0x000092b0
        /*089c*/ 	.word	0x00000000
        /*08a0*/ 	.word	0x00000050
        /*08a4*/ 	.short	0x010a
        /*08a6*/ 	.byte	0xff
	.zero		1


	//   ....[122]....
        /*08a8*/ 	.word	0x00009310
        /*08ac*/ 	.word	0x00000000
        /*08b0*/ 	.word	0x00000058
        /*08b4*/ 	.short	0x010a
        /*08b6*/ 	.byte	0xff
	.zero		1


	//   ....[123]....
        /*08b8*/ 	.word	0x00009370
        /*08bc*/ 	.word	0x00000000
        /*08c0*/ 	.word	0x00000060
        /*08c4*/ 	.short	0x010a
        /*08c6*/ 	.byte	0xff
	.zero		1


	//   ....[124]....
        /*08c8*/ 	.word	0x000093d0
        /*08cc*/ 	.word	0x00000000
        /*08d0*/ 	.word	0x00000068
        /*08d4*/ 	.short	0x010a
        /*08d6*/ 	.byte	0xff
	.zero		1


	//   ....[125]....
        /*08d8*/ 	.word	0x00009430
        /*08dc*/ 	.word	0x00000000
        /*08e0*/ 	.word	0x00000050
        /*08e4*/ 	.short	0x010a
        /*08e6*/ 	.byte	0xff
	.zero		1


	//   ....[126]....
        /*08e8*/ 	.word	0x00009490
        /*08ec*/ 	.word	0x00000000
        /*08f0*/ 	.word	0x00000058
        /*08f4*/ 	.short	0x010a
        /*08f6*/ 	.byte	0xff
	.zero		1


	//   ....[127]....
        /*08f8*/ 	.word	0x000094f0
        /*08fc*/ 	.word	0x00000000
        /*0900*/ 	.word	0x00000060
        /*0904*/ 	.short	0x010a
        /*0906*/ 	.byte	0xff
	.zero		1


	//   ....[128]....
        /*0908*/ 	.word	0x00009540
        /*090c*/ 	.word	0x00000000
        /*0910*/ 	.word	0x00000080
        /*0914*/ 	.short	0x010a
        /*0916*/ 	.byte	0xff
	.zero		1


	//   ....[129]....
        /*0918*/ 	.word	0x000095a0
        /*091c*/ 	.word	0x00000002
        /*0920*/ 	.word	0x00000030
        /*0924*/ 	.short	0x010a
        /*0926*/ 	.byte	0xff
	.zero		1


	//   ....[130]....
        /*0928*/ 	.word	0x000095f0
        /*092c*/ 	.word	0x00000040
        /*0930*/ 	.word	0x000000a0
        /*0934*/ 	.short	0x010a
        /*0936*/ 	.byte	0xff
	.zero		1


	//   ....[131]....
        /*0938*/ 	.word	0x00009640
        /*093c*/ 	.word	0x00000002
        /*0940*/ 	.word	0x00000030
        /*0944*/ 	.short	0x010a
        /*0946*/ 	.byte	0xff
	.zero		1


	//   ....[132]....
        /*0948*/ 	.word	0x00009690
        /*094c*/ 	.word	0x00000000
        /*0950*/ 	.word	0x00000030
        /*0954*/ 	.short	0x010a
        /*0956*/ 	.byte	0xff
	.zero		1


	//   ....[133]....
        /*0958*/ 	.word	0x000096e0
        /*095c*/ 	.word	0x00000000
        /*0960*/ 	.word	0x00000030
        /*0964*/ 	.short	0x010a
        /*0966*/ 	.byte	0xff
	.zero		1


	//----- nvinfo : EIATTR_NUM_MBARRIERS
	.align		4
.L_47:
        /*0968*/ 	.byte	0x03, 0x38
        /*096a*/ 	.short	0x0020


	//----- nvinfo : EIATTR_EXIT_INSTR_OFFSETS
	.align		4
        /*096c*/ 	.byte	0x04, 0x1c
        /*096e*/ 	.short	(.L_49 - .L_48)


	//   ....[0]....
.L_48:
        /*0970*/ 	.word	0x00002430


	//   ....[1]....
        /*0974*/ 	.word	0x00002920


	//   ....[2]....
        /*0978*/ 	.word	0x00002980


	//   ....[3]....
        /*097c*/ 	.word	0x00003880


	//   ....[4]....
        /*0980*/ 	.word	0x000048b0


	//   ....[5]....
        /*0984*/ 	.word	0x000048f0


	//   ....[6]....
        /*0988*/ 	.word	0x00008ab0


	//   ....[7]....
        /*098c*/ 	.word	0x00008b30


	//   ....[8]....
        /*0990*/ 	.word	0x00008b60


	//   ....[9]....
        /*0994*/ 	.word	0x00008bd0


	//----- nvinfo : EIATTR_MAX_THREADS
	.align		4
.L_49:
        /*0998*/ 	.byte	0x04, 0x05
        /*099a*/ 	.short	(.L_51 - .L_50)
.L_50:
        /*099c*/ 	.word	0x00000100
        /*09a0*/ 	.word	0x00000001
        /*09a4*/ 	.word	0x00000001


	//----- nvinfo : EIATTR_CRS_STACK_SIZE
	.align		4
.L_51:
        /*09a8*/ 	.byte	0x04, 0x1e
        /*09aa*/ 	.short	(.L_53 - .L_52)
.L_52:
        /*09ac*/ 	.word	0x00000000


	//----- nvinfo : EIATTR_CBANK_PARAM_SIZE
	.align		4
.L_53:
        /*09b0*/ 	.byte	0x03, 0x19
        /*09b2*/ 	.short	0x0800


	//----- nvinfo : EIATTR_PARAM_CBANK
	.align		4
        /*09b4*/ 	.byte	0x04, 0x0a
        /*09b6*/ 	.short	(.L_55 - .L_54)
	.align		4
.L_54:
        /*09b8*/ 	.word	index@(.nv.constant0._ZN7cutlass13device_kernelINS_4gemm6kernel13GemmUniversalIN4cute5tupleIJiiiiEEENS1_10collective13CollectiveMmaINS1_35MainloopSm100TmaUmmaWarpSpecializedILi3ELi2ELi4ENS5_IJNS4_1CILi1EEESB_SB_EEEEENS5_IJNSA_ILi128EEESE_NSA_ILi64EEEEEENS_6half_tENS5_IJlSB_lEEESH_SI_NS4_8TiledMMAINS4_8MMA_AtomIJNS4_20SM100_MMA_F16BF16_SSISH_SH_fLi128ELi128ELNS4_4UMMA5MajorE0ELSN_0ELNSM_7ScaleInE0ELSO_0EEEEEENS4_6LayoutISC_NS5_IJNSA_ILi0EEESS_SS_EEEEENS5_IJNS4_10UnderscoreESV_SV_EEEEENS4_13SM90_TMA_LOADENS4_14ComposedLayoutINS4_7SwizzleILi3ELi4ELi3EEENS4_18smem_ptr_flag_bitsILi16EEENSR_INS5_IJNSA_ILi8EEESF_EEENS5_IJSF_SB_EEEEEEEvNS4_8identityESY_S18_vS19_EENS_8epilogue10collective18CollectiveEpilogueINS1B_23Sm100TmaWarpSpecializedILi4ELi2ELi32ELb1ELb0EEEJSG_NS5_IJNSR_ISE_SB_EENSR_INSA_ILi32EEESB_EEEEESH_SI_SH_SI_NS1B_6fusion15FusionCallbacksIS1F_NS1K_17LinearCombinationISH_fSH_fLNS_15FloatRoundStyleE2EEESG_S1J_JEEENS4_5SM1004TMEM4LOAD26SM100_TMEM_LOAD_32dp32b32xESY_NSZ_INS10_ILi2ELi4ELi3EEES13_NSR_INS5_IJS14_S1H_EEENS5_IJS1H_SB_EEEEEEENS4_39AutoVectorizingCopyWithAssumedAlignmentILi128EEENS4_14SM90_TMA_STOREES1Y_S20_S20_EEEvvEEEEvNT_6ParamsE)
        /*09bc*/ 	.short	0x0380
        /*09be*/ 	.short	0x0800


	//----- nvinfo : EIATTR_SW_WAR
	.align		4
.L_55:
        /*09c0*/ 	.byte	0x04, 0x36
        /*09c2*/ 	.short	(.L_57 - .L_56)
.L_56:
        /*09c4*/ 	.word	0x00000008
.L_57:


//--------------------- .nv.callgraph             --------------------------
	.section	.nv.callgraph,"",@"SHT_CUDA_CALLGRAPH"
	.align	4
	.sectionentsize	8
	.align		4
        /*0000*/ 	.word	0x00000000
	.align		4
        /*0004*/ 	.word	0xffffffff
	.align		4
        /*0008*/ 	.word	index@(_ZN7cutlass13device_kernelINS_4gemm6kernel13GemmUniversalIN4cute5tupleIJiiiiEEENS1_10collective13CollectiveMmaINS1_35MainloopSm100TmaUmmaWarpSpecializedILi3ELi2ELi4ENS5_IJNS4_1CILi1EEESB_SB_EEEEENS5_IJNSA_ILi128EEESE_NSA_ILi64EEEEEENS_6half_tENS5_IJlSB_lEEESH_SI_NS4_8TiledMMAINS4_8MMA_AtomIJNS4_20SM100_MMA_F16BF16_SSISH_SH_fLi128ELi128ELNS4_4UMMA5MajorE0ELSN_0ELNSM_7ScaleInE0ELSO_0EEEEEENS4_6LayoutISC_NS5_IJNSA_ILi0EEESS_SS_EEEEENS5_IJNS4_10UnderscoreESV_SV_EEEEENS4_13SM90_TMA_LOADENS4_14ComposedLayoutINS4_7SwizzleILi3ELi4ELi3EEENS4_18smem_ptr_flag_bitsILi16EEENSR_INS5_IJNSA_ILi8EEESF_EEENS5_IJSF_SB_EEEEEEEvNS4_8identityESY_S18_vS19_EENS_8epilogue10collective18CollectiveEpilogueINS1B_23Sm100TmaWarpSpecializedILi4ELi2ELi32ELb1ELb0EEEJSG_NS5_IJNSR_ISE_SB_EENSR_INSA_ILi32EEESB_EEEEESH_SI_SH_SI_NS1B_6fusion15FusionCallbacksIS1F_NS1K_17LinearCombinationISH_fSH_fLNS_15FloatRoundStyleE2EEESG_S1J_JEEENS4_5SM1004TMEM4LOAD26SM100_TMEM_LOAD_32dp32b32xESY_NSZ_INS10_ILi2ELi4ELi3EEES13_NSR_INS5_IJS14_S1H_EEENS5_IJS1H_SB_EEEEEEENS4_39AutoVectorizingCopyWithAssumedAlignmentILi128EEENS4_14SM90_TMA_STOREES1Y_S20_S20_EEEvvEEEEvNT_6ParamsE)
	.align		4
        /*000c*/ 	.word	index@(__assertfail)
	.align		4
        /*0010*/ 	.word	0x00000000
	.align		4
        /*0014*/ 	.word	0xfffffffe
	.align		4
        /*0018*/ 	.word	0x00000000
	.align		4
        /*001c*/ 	.word	0xfffffffd
	.align		4
        /*0020*/ 	.word	0x00000000
	.align		4
        /*0024*/ 	.word	0xfffffffc


//--------------------- .nv.constant4             --------------------------
	.section	.nv.constant4,"a",@progbits
	.align	8
	.align		8
.nv.constant4:
        /*0000*/ 	.dword	__assertfail
	.align		8
        /*0008*/ 	.dword	__unnamed_1
	.align		8
        /*0010*/ 	.dword	__unnamed_2
	.align		8
        /*0018*/ 	.dword	_ZN40_INTERNAL_b59be492_4_k_cu_2df0eed2_233224cuda3std3__45__cpo5beginE
	.align		8
        /*0020*/ 	.dword	_ZN40_INTERNAL_b59be492_4_k_cu_2df0eed2_233224cuda3std3__45__cpo3endE
	.align		8
        /*0028*/ 	.dword	_ZN40_INTERNAL_b59be492_4_k_cu_2df0eed2_233224cuda3std3__45__cpo6cbeginE
	.align		8
        /*0030*/ 	.dword	_ZN40_INTERNAL_b59be492_4_k_cu_2df0eed2_233224cuda3std3__45__cpo4cendE
	.align		8
        /*0038*/ 	.dword	_ZN40_INTERNAL_b59be492_4_k_cu_2df0eed2_233224cuda3std3__442_GLOBAL__N__b59be492_4_k_cu_2df0eed2_233226ignoreE
	.align		8
        /*0040*/ 	.dword	_ZN40_INTERNAL_b59be492_4_k_cu_2df0eed2_233224cuda3std3__419piecewise_constructE
	.align		8
        /*0048*/ 	.dword	_ZN40_INTERNAL_b59be492_4_k_cu_2df0eed2_233224cuda3std3__48in_placeE
	.align		8
        /*0050*/ 	.dword	_ZN40_INTERNAL_b59be492_4_k_cu_2df0eed2_233224cuda3std6ranges3__45__cpo4swapE
	.align		8
        /*0058*/ 	.dword	_ZN40_INTERNAL_b59be492_4_k_cu_2df0eed2_233224cuda3std6ranges3__45__cpo9iter_moveE
	.align		8
        /*0060*/ 	.dword	_ZN40_INTERNAL_b59be492_4_k_cu_2df0eed2_233224cute7productE
	.align		8
        /*0068*/ 	.dword	_ZN40_INTERNAL_b59be492_4_k_cu_2df0eed2_233224cute1_E
	.align		8
        /*0070*/ 	.dword	$str$25
	.align		8
        /*0078*/ 	.dword	$str$26
	.align		8
        /*0080*/ 	.dword	$str$27
	.align		8
        /*0088*/ 	.dword	$str$28


//--------------------- .text._ZN7cutlass13device_kernelINS_4gemm6kernel13GemmUniversalIN4cute5tupleIJiiiiEEENS1_10collective13CollectiveMmaINS1_35MainloopSm100TmaUmmaWarpSpecializedILi3ELi2ELi4ENS5_IJNS4_1CILi1EEESB_SB_EEEEENS5_IJNSA_ILi128EEESE_NSA_ILi64EEEEEENS_6half_tENS5_IJlSB_lEEESH_SI_NS4_8TiledMMAINS4_8MMA_AtomIJNS4_20SM100_MMA_F16BF16_SSISH_SH_fLi128ELi128ELNS4_4UMMA5MajorE0ELSN_0ELNSM_7ScaleInE0ELSO_0EEEEEENS4_6LayoutISC_NS5_IJNSA_ILi0EEESS_SS_EEEEENS5_IJNS4_10UnderscoreESV_SV_EEEEENS4_13SM90_TMA_LOADENS4_14ComposedLayoutINS4_7SwizzleILi3ELi4ELi3EEENS4_18smem_ptr_flag_bitsILi16EEENSR_INS5_IJNSA_ILi8EEESF_EEENS5_IJSF_SB_EEEEEEEvNS4_8identityESY_S18_vS19_EENS_8epilogue10collective18CollectiveEpilogueINS1B_23Sm100TmaWarpSpecializedILi4ELi2ELi32ELb1ELb0EEEJSG_NS5_IJNSR_ISE_SB_EENSR_INSA_ILi32EEESB_EEEEESH_SI_SH_SI_NS1B_6fusion15FusionCallbacksIS1F_NS1K_17LinearCombinationISH_fSH_fLNS_15FloatRoundStyleE2EEESG_S1J_JEEENS4_5SM1004TMEM4LOAD26SM100_TMEM_LOAD_32dp32b32xESY_NSZ_INS10_ILi2ELi4ELi3EEES13_NSR_INS5_IJS14_S1H_EEENS5_IJS1H_SB_EEEEEEENS4_39AutoVectorizingCopyWithAssumedAlignmentILi128EEENS4_14SM90_TMA_STOREES1Y_S20_S20_EEEvvEEEEvNT_6ParamsE --------------------------
	.section	.text._ZN7cutlass13device_kernelINS_4gemm6kernel13GemmUniversalIN4cute5tupleIJiiiiEEENS1_10collective13CollectiveMmaINS1_35MainloopSm100TmaUmmaWarpSpecializedILi3ELi2ELi4ENS5_IJNS4_1CILi1EEESB_SB_EEEEENS5_IJNSA_ILi128EEESE_NSA_ILi64EEEEEENS_6half_tENS5_IJlSB_lEEESH_SI_NS4_8TiledMMAINS4_8MMA_AtomIJNS4_20SM100_MMA_F16BF16_SSISH_SH_fLi128ELi128ELNS4_4UMMA5MajorE0ELSN_0ELNSM_7ScaleInE0ELSO_0EEEEEENS4_6LayoutISC_NS5_IJNSA_ILi0EEESS_SS_EEEEENS5_IJNS4_10UnderscoreESV_SV_EEEEENS4_13SM90_TMA_LOADENS4_14ComposedLayoutINS4_7SwizzleILi3ELi4ELi3EEENS4_18smem_ptr_flag_bitsILi16EEENSR_INS5_IJNSA_ILi8EEESF_EEENS5_IJSF_SB_EEEEEEEvNS4_8identityESY_S18_vS19_EENS_8epilogue10collective18CollectiveEpilogueINS1B_23Sm100TmaWarpSpecializedILi4ELi2ELi32ELb1ELb0EEEJSG_NS5_IJNSR_ISE_SB_EENSR_INSA_ILi32EEESB_EEEEESH_SI_SH_SI_NS1B_6fusion15FusionCallbacksIS1F_NS1K_17LinearCombinationISH_fSH_fLNS_15FloatRoundStyleE2EEESG_S1J_JEEENS4_5SM1004TMEM4LOAD26SM100_TMEM_LOAD_32dp32b32xESY_NSZ_INS10_ILi2ELi4ELi3EEES13_NSR_INS5_IJS14_S1H_EEENS5_IJS1H_SB_EEEEEEENS4_39AutoVectorizingCopyWithAssumedAlignmentILi128EEENS4_14SM90_TMA_STOREES1Y_S20_S20_EEEvvEEEEvNT_6ParamsE,"ax",@progbits
	.align	128
.text._ZN7cutlass13device_kernelINS_4gemm6kernel13GemmUniversalIN4cute5tupleIJiiiiEEENS1_10collective13CollectiveMmaINS1_35MainloopSm100TmaUmmaWarpSpecializedILi3ELi2ELi4ENS5_IJNS4_1CILi1EEESB_SB_EEEEENS5_IJNSA_ILi128EEESE_NSA_ILi64EEEEEENS_6half_tENS5_IJlSB_lEEESH_SI_NS4_8TiledMMAINS4_8MMA_AtomIJNS4_20SM100_MMA_F16BF16_SSISH_SH_fLi128ELi128ELNS4_4UMMA5MajorE0ELSN_0ELNSM_7ScaleInE0ELSO_0EEEEEENS4_6LayoutISC_NS5_IJNSA_ILi0EEESS_SS_EEEEENS5_IJNS4_10UnderscoreESV_SV_EEEEENS4_13SM90_TMA_LOADENS4_14ComposedLayoutINS4_7SwizzleILi3ELi4ELi3EEENS4_18smem_ptr_flag_bitsILi16EEENSR_INS5_IJNSA_ILi8EEESF_EEENS5_IJSF_SB_EEEEEEEvNS4_8identityESY_S18_vS19_EENS_8epilogue10collective18CollectiveEpilogueINS1B_23Sm100TmaWarpSpecializedILi4ELi2ELi32ELb1ELb0EEEJSG_NS5_IJNSR_ISE_SB_EENSR_INSA_ILi32EEESB_EEEEESH_SI_SH_SI_NS1B_6fusion15FusionCallbacksIS1F_NS1K_17LinearCombinationISH_fSH_fLNS_15FloatRoundStyleE2EEESG_S1J_JEEENS4_5SM1004TMEM4LOAD26SM100_TMEM_LOAD_32dp32b32xESY_NSZ_INS10_ILi2ELi4ELi3EEES13_NSR_INS5_IJS14_S1H_EEENS5_IJS1H_SB_EEEEEEENS4_39AutoVectorizingCopyWithAssumedAlignmentILi128EEENS4_14SM90_TMA_STOREES1Y_S20_S20_EEEvvEEEEvNT_6ParamsE:
        .type           _ZN7cutlass13device_kernelINS_4gemm6kernel13GemmUniversalIN4cute5tupleIJiiiiEEENS1_10collective13CollectiveMmaINS1_35MainloopSm100TmaUmmaWarpSpecializedILi3ELi2ELi4ENS5_IJNS4_1CILi1EEESB_SB_EEEEENS5_IJNSA_ILi128EEESE_NSA_ILi64EEEEEENS_6half_tENS5_IJlSB_lEEESH_SI_NS4_8TiledMMAINS4_8MMA_AtomIJNS4_20SM100_MMA_F16BF16_SSISH_SH_fLi128ELi128ELNS4_4UMMA5MajorE0ELSN_0ELNSM_7ScaleInE0ELSO_0EEEEEENS4_6LayoutISC_NS5_IJNSA_ILi0EEESS_SS_EEEEENS5_IJNS4_10UnderscoreESV_SV_EEEEENS4_13SM90_TMA_LOADENS4_14ComposedLayoutINS4_7SwizzleILi3ELi4ELi3EEENS4_18smem_ptr_flag_bitsILi16EEENSR_INS5_IJNSA_ILi8EEESF_EEENS5_IJSF_SB_EEEEEEEvNS4_8identityESY_S18_vS19_EENS_8epilogue10collective18CollectiveEpilogueINS1B_23Sm100TmaWarpSpecializedILi4ELi2ELi32ELb1ELb0EEEJSG_NS5_IJNSR_ISE_SB_EENSR_INSA_ILi32EEESB_EEEEESH_SI_SH_SI_NS1B_6fusion15FusionCallbacksIS1F_NS1K_17LinearCombinationISH_fSH_fLNS_15FloatRoundStyleE2EEESG_S1J_JEEENS4_5SM1004TMEM4LOAD26SM100_TMEM_LOAD_32dp32b32xESY_NSZ_INS10_ILi2ELi4ELi3EEES13_NSR_INS5_IJS14_S1H_EEENS5_IJS1H_SB_EEEEEEENS4_39AutoVectorizingCopyWithAssumedAlignmentILi128EEENS4_14SM90_TMA_STOREES1Y_S20_S20_EEEvvEEEEvNT_6ParamsE,@function
        .size           _ZN7cutlass13device_kernelINS_4gemm6kernel13GemmUniversalIN4cute5tupleIJiiiiEEENS1_10collective13CollectiveMmaINS1_35MainloopSm100TmaUmmaWarpSpecializedILi3ELi2ELi4ENS5_IJNS4_1CILi1EEESB_SB_EEEEENS5_IJNSA_ILi128EEESE_NSA_ILi64EEEEEENS_6half_tENS5_IJlSB_lEEESH_SI_NS4_8TiledMMAINS4_8MMA_AtomIJNS4_20SM100_MMA_F16BF16_SSISH_SH_fLi128ELi128ELNS4_4UMMA5MajorE0ELSN_0ELNSM_7ScaleInE0ELSO_0EEEEEENS4_6LayoutISC_NS5_IJNSA_ILi0EEESS_SS_EEEEENS5_IJNS4_10UnderscoreESV_SV_EEEEENS4_13SM90_TMA_LOADENS4_14ComposedLayoutINS4_7SwizzleILi3ELi4ELi3EEENS4_18smem_ptr_flag_bitsILi16EEENSR_INS5_IJNSA_ILi8EEESF_EEENS5_IJSF_SB_EEEEEEEvNS4_8identityESY_S18_vS19_EENS_8epilogue10collective18CollectiveEpilogueINS1B_23Sm100TmaWarpSpecializedILi4ELi2ELi32ELb1ELb0EEEJSG_NS5_IJNSR_ISE_SB_EENSR_INSA_ILi32EEESB_EEEEESH_SI_SH_SI_NS1B_6fusion15FusionCallbacksIS1F_NS1K_17LinearCombinationISH_fSH_fLNS_15FloatRoundStyleE2EEESG_S1J_JEEENS4_5SM1004TMEM4LOAD26SM100_TMEM_LOAD_32dp32b32xESY_NSZ_INS10_ILi2ELi4ELi3EEES13_NSR_INS5_IJS14_S1H_EEENS5_IJS1H_SB_EEEEEEENS4_39AutoVectorizingCopyWithAssumedAlignmentILi128EEENS4_14SM90_TMA_STOREES1Y_S20_S20_EEEvvEEEEvNT_6ParamsE,(.L_x_173 - _ZN7cutlass13device_kernelINS_4gemm6kernel13GemmUniversalIN4cute5tupleIJiiiiEEENS1_10collective13CollectiveMmaINS1_35MainloopSm100TmaUmmaWarpSpecializedILi3ELi2ELi4ENS5_IJNS4_1CILi1EEESB_SB_EEEEENS5_IJNSA_ILi128EEESE_NSA_ILi64EEEEEENS_6half_tENS5_IJlSB_lEEESH_SI_NS4_8TiledMMAINS4_8MMA_AtomIJNS4_20SM100_MMA_F16BF16_SSISH_SH_fLi128ELi128ELNS4_4UMMA5MajorE0ELSN_0ELNSM_7ScaleInE0ELSO_0EEEEEENS4_6LayoutISC_NS5_IJNSA_ILi0EEESS_SS_EEEEENS5_IJNS4_10UnderscoreESV_SV_EEEEENS4_13SM90_TMA_LOADENS4_14ComposedLayoutINS4_7SwizzleILi3ELi4ELi3EEENS4_18smem_ptr_flag_bitsILi16EEENSR_INS5_IJNSA_ILi8EEESF_EEENS5_IJSF_SB_EEEEEEEvNS4_8identityESY_S18_vS19_EENS_8epilogue10collective18CollectiveEpilogueINS1B_23Sm100TmaWarpSpecializedILi4ELi2ELi32ELb1ELb0EEEJSG_NS5_IJNSR_ISE_SB_EENSR_INSA_ILi32EEESB_EEEEESH_SI_SH_SI_NS1B_6fusion15FusionCallbacksIS1F_NS1K_17LinearCombinationISH_fSH_fLNS_15FloatRoundStyleE2EEESG_S1J_JEEENS4_5SM1004TMEM4LOAD26SM100_TMEM_LOAD_32dp32b32xESY_NSZ_INS10_ILi2ELi4ELi3EEES13_NSR_INS5_IJS14_S1H_EEENS5_IJS1H_SB_EEEEEEENS4_39AutoVectorizingCopyWithAssumedAlignmentILi128EEENS4_14SM90_TMA_STOREES1Y_S20_S20_EEEvvEEEEvNT_6ParamsE)
        .other          _ZN7cutlass13device_kernelINS_4gemm6kernel13GemmUniversalIN4cute5tupleIJiiiiEEENS1_10collective13CollectiveMmaINS1_35MainloopSm100TmaUmmaWarpSpecializedILi3ELi2ELi4ENS5_IJNS4_1CILi1EEESB_SB_EEEEENS5_IJNSA_ILi128EEESE_NSA_ILi64EEEEEENS_6half_tENS5_IJlSB_lEEESH_SI_NS4_8TiledMMAINS4_8MMA_AtomIJNS4_20SM100_MMA_F16BF16_SSISH_SH_fLi128ELi128ELNS4_4UMMA5MajorE0ELSN_0ELNSM_7ScaleInE0ELSO_0EEEEEENS4_6LayoutISC_NS5_IJNSA_ILi0EEESS_SS_EEEEENS5_IJNS4_10UnderscoreESV_SV_EEEEENS4_13SM90_TMA_LOADENS4_14ComposedLayoutINS4_7SwizzleILi3ELi4ELi3EEENS4_18smem_ptr_flag_bitsILi16EEENSR_INS5_IJNSA_ILi8EEESF_EEENS5_IJSF_SB_EEEEEEEvNS4_8identityESY_S18_vS19_EENS_8epilogue10collective18CollectiveEpilogueINS1B_23Sm100TmaWarpSpecializedILi4ELi2ELi32ELb1ELb0EEEJSG_NS5_IJNSR_ISE_SB_EENSR_INSA_ILi32EEESB_EEEEESH_SI_SH_SI_NS1B_6fusion15FusionCallbacksIS1F_NS1K_17LinearCombinationISH_fSH_fLNS_15FloatRoundStyleE2EEESG_S1J_JEEENS4_5SM1004TMEM4LOAD26SM100_TMEM_LOAD_32dp32b32xESY_NSZ_INS10_ILi2ELi4ELi3EEES13_NSR_INS5_IJS14_S1H_EEENS5_IJS1H_SB_EEEEEEENS4_39AutoVectorizingCopyWithAssumedAlignmentILi128EEENS4_14SM90_TMA_STOREES1Y_S20_S20_EEEvvEEEEvNT_6ParamsE,@"STO_CUDA_ENTRY STV_DEFAULT"
_ZN7cutlass13device_kernelINS_4gemm6kernel13GemmUniversalIN4cute5tupleIJiiiiEEENS1_10collective13CollectiveMmaINS1_35MainloopSm100TmaUmmaWarpSpecializedILi3ELi2ELi4ENS5_IJNS4_1CILi1EEESB_SB_EEEEENS5_IJNSA_ILi128EEESE_NSA_ILi64EEEEEENS_6half_tENS5_IJlSB_lEEESH_SI_NS4_8TiledMMAINS4_8MMA_AtomIJNS4_20SM100_MMA_F16BF16_SSISH_SH_fLi128ELi128ELNS4_4UMMA5MajorE0ELSN_0ELNSM_7ScaleInE0ELSO_0EEEEEENS4_6LayoutISC_NS5_IJNSA_ILi0EEESS_SS_EEEEENS5_IJNS4_10UnderscoreESV_SV_EEEEENS4_13SM90_TMA_LOADENS4_14ComposedLayoutINS4_7SwizzleILi3ELi4ELi3EEENS4_18smem_ptr_flag_bitsILi16EEENSR_INS5_IJNSA_ILi8EEESF_EEENS5_IJSF_SB_EEEEEEEvNS4_8identityESY_S18_vS19_EENS_8epilogue10collective18CollectiveEpilogueINS1B_23Sm100TmaWarpSpecializedILi4ELi2ELi32ELb1ELb0EEEJSG_NS5_IJNSR_ISE_SB_EENSR_INSA_ILi32EEESB_EEEEESH_SI_SH_SI_NS1B_6fusion15FusionCallbacksIS1F_NS1K_17LinearCombinationISH_fSH_fLNS_15FloatRoundStyleE2EEESG_S1J_JEEENS4_5SM1004TMEM4LOAD26SM100_TMEM_LOAD_32dp32b32xESY_NSZ_INS10_ILi2ELi4ELi3EEES13_NSR_INS5_IJS14_S1H_EEENS5_IJS1H_SB_EEEEEEENS4_39AutoVectorizingCopyWithAssumedAlignmentILi128EEENS4_14SM90_TMA_STOREES1Y_S20_S20_EEEvvEEEEvNT_6ParamsE:
[----:B------:R-:W1:Y:S01]  /*0000*/  LDC R1, c[0x0][0x37c] ;  /* 0x0000df00ff017b82 */ /* 0x000e620000000800 */
[----:B------:R-:W2:Y:S01]  /*0010*/  S2R R101, SR_TID.X ;  /* 0x0000000000657919 */ /* 0x000ea20000002100 */
[----:B------:R-:W3:Y:S01]  /*0020*/  LDCU.64 UR4, c[0x0][0x890] ;  /* 0x00011200ff0477ac */ /* 0x000ee20008000a00 */
[----:B------:R-:W-:Y:S02]  /*0030*/  PRMT R88, RZ, 0x7610, R88 ;  /* 0x00007610ff587816 */ /* 0x000fe40000000058 */
[----:B------:R-:W-:Y:S01]  /*0040*/  ELECT P5, URZ, PT ;  /* 0x0000000000ff782f */ /* 0x000fe200038a0000 */
[----:B------:R-:W4:Y:S01]  /*0050*/  LDCU.64 UR46, c[0x0][0x358] ;  /* 0x00006b00ff2e77ac */ /* 0x000f220008000a00 */
[----:B---3--:R-:W-:-:S04]  /*0060*/  UISETP.NE.U32.AND UP0, UPT, UR4, URZ, UPT ;  /* 0x000000ff0400728c */ /* 0x008fc8000bf05070 */
[----:B------:R-:W-:Y:S01]  /*0070*/  UISETP.NE.AND.EX UP0, UPT, UR5, URZ, UPT, UP0 ;  /* 0x000000ff0500728c */ /* 0x000fe2000bf05300 */
[----:B--2---:R-:W-:-:S05]  /*0080*/  SHF.R.U32.HI R92, RZ, 0x5, R101 ;  /* 0x00000005ff5c7819 */ /* 0x004fca0000011665 */
[----:B------:R-:W2:Y:S02]  /*0090*/  SHFL.IDX PT, R0, R92, RZ, 0x1f ;  /* 0x00001fff5c007589 */ /* 0x000ea400000e0000 */
[----:B--2---:R-:W-:Y:S01]  /*00a0*/  R2UR UR8, R0 ;  /* 0x00000000000872ca */ /* 0x004fe200000e0000 */
[----:B-1--4-:R-:W-:-:S14]  /*00b0*/  BRA.U UP0, `(.L_x_0) ;  /* 0x00000001002c7547 */ /* 0x012fdc000b800000 */
[----:B------:R-:W1:Y:S02]  /*00c0*/  LDCU.64 UR6, c[0x0][0x888] ;  /* 0x00011100ff0677ac */ /* 0x000e640008000a00 */
[----:B-1----:R-:W-:-:S04]  /*00d0*/  UISETP.NE.U32.AND UP0, UPT, UR6, URZ, UPT ;  /* 0x000000ff0600728c */ /* 0x002fc8000bf05070 */
[----:B------:R-:W-:-:S09]  /*00e0*/  UISETP.NE.AND.EX UP0, UPT, UR7, URZ, UPT, UP0 ;  /* 0x000000ff0700728c */ /* 0x000fd2000bf05300 */
[----:B------:R-:W-:Y:S05]  /*00f0*/  BRA.U !UP0, `(.L_x_1) ;  /* 0x0000000108107547 */ /* 0x000fea000b800000 */
[----:B------:R-:W1:Y:S02]  /*0100*/  LDC.64 R2, c[0x0][0x888] ;  /* 0x00022200ff027b82 */ /* 0x000e640000000a00 */
[----:B-1----:R1:W5:Y:S01]  /*0110*/  LDG.E R49, desc[UR46][R2.64] ;  /* 0x0000002e02317981 */ /* 0x002362000c1e1900 */
[----:B------:R-:W-:Y:S01]  /*0120*/  HFMA2 R88, -RZ, RZ, 0, 5.9604644775390625e-08 ;  /* 0x00000001ff587431 */ /* 0x000fe200000001ff */
[----:B------:R-:W-:Y:S05]  /*0130*/  BRA `(.L_x_0) ;  /* 0x00000000000c7947 */ /* 0x000fea0003800000 */
.L_x_1:
[----:B------:R-:W1:Y:S01]  /*0140*/  LDCU UR6, c[0x0][0x880] ;  /* 0x00011000ff0677ac */ /* 0x000e620008000800 */
[----:B------:R-:W-:Y:S01]  /*0150*/  HFMA2 R88, -RZ, RZ, 0, 5.9604644775390625e-08 ;  /* 0x00000001ff587431 */ /* 0x000fe200000001ff */
[----:B-1----:R-:W-:-:S07]  /*0160*/  MOV R49, UR6 ;  /* 0x0000000600317c02 */ /* 0x002fce0008000f00 */
.L_x_0:
[----:B------:R-:W2:Y:S02]  /*0170*/  LDCU.64 UR6, c[0x0][0x8b0] ;  /* 0x00011600ff0677ac */ /* 0x000ea40008000a00 */
[----:B--2---:R-:W-:-:S04]  /*0180*/  UISETP.NE.U32.AND UP0, UPT, UR6, URZ, UPT ;  /* 0x000000ff0600728c */ /* 0x004fc8000bf05070 */
[----:B------:R-:W-:-:S09]  /*0190*/  UISETP.NE.AND.EX UP0, UPT, UR7, URZ, UPT, UP0 ;  /* 0x000000ff0700728c */ /* 0x000fd2000bf05300 */
[----:B------:R-:W-:Y:S05]  /*01a0*/  BRA.U UP0, `(.L_x_2) ;  /* 0x0000000100247547 */ /* 0x000fea000b800000 */
[----:B------:R-:W2:Y:S02]  /*01b0*/  LDCU.64 UR6, c[0x0][0x8a8] ;  /* 0x00011500ff0677ac */ /* 0x000ea40008000a00 */
[----:B--2---:R-:W-:-:S04]  /*01c0*/  UISETP.NE.U32.AND UP0, UPT, UR6, URZ, UPT ;  /* 0x000000ff0600728c */ /* 0x004fc8000bf05070 */
[----:B------:R-:W-:-:S09]  /*01d0*/  UISETP.NE.AND.EX UP0, UPT, UR7, URZ, UPT, UP0 ;  /* 0x000000ff0700728c */ /* 0x000fd2000bf05300 */
[----:B------:R-:W-:Y:S05]  /*01e0*/  BRA.U !UP0, `(.L_x_3) ;  /* 0x00000001080c7547 */ /* 0x000fea000b800000 */
[----:B-1----:R-:W1:Y:S02]  /*01f0*/  LDC.64 R2, c[0x0][0x8a8] ;  /* 0x00022a00ff027b82 */ /* 0x002e640000000a00 */
[----:B-1----:R2:W5:Y:S01]  /*0200*/  LDG.E R47, desc[UR46][R2.64] ;  /* 0x0000002e022f7981 */ /* 0x002562000c1e1900 */
[----:B------:R-:W-:Y:S05]  /*0210*/  BRA `(.L_x_2) ;  /* 0x0000000000087947 */ /* 0x000fea0003800000 */
.L_x_3:
[----:B------:R-:W2:Y:S02]  /*0220*/  LDCU UR6, c[0x0][0x8a0] ;  /* 0x00011400ff0677ac */ /* 0x000ea40008000800 */
[----:B--2---:R-:W-:Y:S02]  /*0230*/  MOV R47, UR6 ;  /* 0x00000006002f7c02 */ /* 0x004fe40008000f00 */
.L_x_2:
[----:B------:R-:W-:Y:S01]  /*0240*/  IMAD.U32 R0, RZ, RZ, UR8 ;  /* 0x00000008ff007e24 */ /* 0x000fe2000f8e00ff */
[----:B------:R-:W-:Y:S04]  /*0250*/  BSSY.RECONVERGENT B0, `(.L_x_4) ;  /* 0x000000c000007945 */ /* 0x000fe80003800200 */
[C---:B------:R-:W-:Y:S02]  /*0260*/  ISETP.NE.OR P1, PT, R0.reuse, 0x1, !P5 ;  /* 0x000000010000780c */ /* 0x040fe40006f25670 */
[----:B------:R-:W-:-:S11]  /*0270*/  ISETP.NE.OR P0, PT, R0, 0x3, !P5 ;  /* 0x000000030000780c */ /* 0x000fd60006f05670 */
[----:B------:R-:W-:Y:S05]  /*0280*/  @P1 BRA `(.L_x_5) ;  /* 0x0000000000201947 */ /* 0x000fea0003800000 */
[----:B------:R-:W3:Y:S02]  /*0290*/  LDCU.64 UR6, c[0x0][0x348] ;  /* 0x00006900ff0677ac */ /* 0x000ee40008000a00 */
[----:B---3--:R-:W-:Y:S02]  /*02a0*/  UIADD3 UR10, UP1, UPT, UR6, 0x80, URZ ;  /* 0x00000080060a7890 */ /* 0x008fe4000ff3e0ff */
[----:B------:R-:W-:Y:S02]  /*02b0*/  UIADD3 UR6, UP0, UPT, UR6, 0x180, URZ ;  /* 0x0000018006067890 */ /* 0x000fe4000ff1e0ff */
[----:B------:R-:W-:Y:S02]  /*02c0*/  UIADD3.X UR11, UPT, UPT, URZ, UR7, URZ, UP1, !UPT ;  /* 0x00000007ff0b7290 */ /* 0x000fe40008ffe4ff */
[----:B------:R-:W-:-:S07]  /*02d0*/  UIADD3.X UR7, UPT, UPT, URZ, UR7, URZ, UP0, !UPT ;  /* 0x00000007ff077290 */ /* 0x000fce00087fe4ff */
[----:B------:R3:W-:Y:S02]  /*02e0*/  UTMACCTL.PF [UR10] ;  /* 0x000000000a0079b9 */ /* 0x0007e40008040000 */
[----:B------:R3:W-:Y:S02]  /*02f0*/  UTMACCTL.PF [UR6] ;  /* 0x00000000060079b9 */ /* 0x0007e40008040000 */
[----:B---3--:R-:W-:Y:S01]  /*0300*/  NOP ;  /* 0x0000000000007918 */ /* 0x008fe20000000000 */
.L_x_5:
[----:B------:R-:W-:Y:S05]  /*0310*/  BSYNC.RECONVERGENT B0 ;  /* 0x0000000000007941 */ /* 0x000fea0003800200 */
.L_x_4:
[----:B------:R-:W-:Y:S04]  /*0320*/  BSSY.RECONVERGENT B0, `(.L_x_6) ;  /* 0x000000a000007945 */ /* 0x000fe80003800200 */
        /* <DEDUP_REMOVED lines=9> */
.L_x_7:
[----:B------:R-:W-:Y:S05]  /*03c0*/  BSYNC.RECONVERGENT B0 ;  /* 0x0000000000007941 */ /* 0x000fea0003800200 */
.L_x_6:
[----:B------:R-:W3:Y:S01]  /*03d0*/  LDCU.64 UR6, c[0x0][0x888] ;  /* 0x00011100ff0677ac */ /* 0x000ee20008000a00 */
[----:B------:R-:W-:Y:S02]  /*03e0*/  UISETP.EQ.U32.AND UP1, UPT, UR4, URZ, UPT ;  /* 0x000000ff0400728c */ /* 0x000fe4000bf22070 */
[----:B------:R-:W-:Y:S02]  /*03f0*/  UPLOP3.LUT UP2, UPT, UPT, UPT, UPT, 0x80, 0x8 ;  /* 0x000000000008789c */ /* 0x000fe40003f4f070 */
[----:B---3--:R-:W-:-:S04]  /*0400*/  UISETP.NE.U32.AND UP0, UPT, UR6, URZ, UPT ;  /* 0x000000ff0600728c */ /* 0x008fc8000bf05070 */
[----:B------:R-:W-:-:S04]  /*0410*/  UISETP.NE.AND.EX UP0, UPT, UR7, URZ, UPT, UP0 ;  /* 0x000000ff0700728c */ /* 0x000fc8000bf05300 */
[----:B------:R-:W-:-:S04]  /*0420*/  UISETP.EQ.OR.EX UP3, UPT, UR5, URZ, !UP0, UP1 ;  /* 0x000000ff0500728c */ /* 0x000fc8000c762710 */
[----:B------:R-:W-:-:S05]  /*0430*/  UP2UR UR50, UPR, URZ, 0x8 ;  /* 0x00000008ff327883 */ /* 0x000fca0008000000 */
[----:B------:R-:W-:Y:S07]  /*0440*/  BRA.U !UP3, `(.L_x_8) ;  /* 0x000000010b207547 */ /* 0x000fee000b800000 */
[----:B------:R-:W-:Y:S01]  /*0450*/  UISETP.NE.U32.AND UP2, UPT, UR4, URZ, UPT ;  /* 0x000000ff0400728c */ /* 0x000fe2000bf45070 */
[----:B-----5:R-:W-:Y:S01]  /*0460*/  FSETP.NEU.AND P0, PT, R49, RZ, PT ;  /* 0x000000ff3100720b */ /* 0x020fe20003f0d000 */
[----:B------:R-:W-:Y:S02]  /*0470*/  USEL UR4, URZ, 0xffffffff, UP0 ;  /* 0xffffffffff047887 */ /* 0x000fe40008000000 */
[----:B------:R-:W-:-:S10]  /*0480*/  UISETP.NE.AND.EX UP2, UPT, UR5, URZ, UPT, UP2 ;  /* 0x000000ff0500728c */ /* 0x000fd4000bf45320 */
[----:B------:R-:W-:Y:S01]  /*0490*/  VOTEU.ANY UP1, P0 ;  /* 0x0000000000ff7886 */ /* 0x000fe20000020100 */
[----:B------:R-:W-:-:S04]  /*04a0*/  @!UP2 USEL UR4, URZ, 0xffffffff, UP1 ;  /* 0xffffffffff04a887 */ /* 0x000fc80008800000 */
[----:B------:R-:W-:-:S04]  /*04b0*/  ULOP3.LUT UR4, UR4, 0x1, URZ, 0xc0, !UPT ;  /* 0x0000000104047892 */ /* 0x000fc8000f8ec0ff */
[----:B------:R-:W-:-:S11]  /*04c0*/  UISETP.NE.U32.AND UP2, UPT, UR4, 0x1, UPT ;  /* 0x000000010400788c */ /* 0x000fd6000bf45070 */
.L_x_8:
[----:B-12---:R-:W1:Y:S01]  /*04d0*/  SHFL.IDX PT, R2, R92, RZ, 0x1f ;  /* 0x00001fff5c027589 */ /* 0x006e6200000e0000 */
[----:B------:R-:W-:-:S04]  /*04e0*/  UISETP.NE.AND UP1, UPT, UR8, 0x2, UPT ;  /* 0x000000020800788c */ /* 0x000fc8000bf25270 */
[----:B------:R-:W-:Y:S01]  /*04f0*/  USEL UR6, URZ, 0x1, UP1 ;  /* 0x00000001ff067887 */ /* 0x000fe20008800000 */
[----:B-1----:R-:W-:-:S13]  /*0500*/  ISETP.NE.AND P0, PT, R2, RZ, PT ;  /* 0x000000ff0200720c */ /* 0x002fda0003f05270 */
[----:B------:R-:W-:Y:S05]  /*0510*/  @P0 BRA `(.L_x_9) ;  /* 0x0000000000400947 */ /* 0x000fea0003800000 */
[----:B------:R-:W1:Y:S01]  /*0520*/  S2UR UR5, SR_CgaCtaId ;  /* 0x00000000000579c3 */ /* 0x000e620000008800 */
[----:B------:R-:W-:Y:S01]  /*0530*/  UMOV UR7, 0x400 ;  /* 0x0000040000077882 */ /* 0x000fe20000000000 */
[----:B------:R-:W-:Y:S01]  /*0540*/  UMOV UR4, 0x1 ;  /* 0x0000000100047882 */ /* 0x000fe20000000000 */
[----:B------:R-:W-:Y:S01]  /*0550*/  ELECT P0, URZ, PT ;  /* 0x0000000000ff782f */ /* 0x000fe20003800000 */
[----:B------:R-:W-:-:S04]  /*0560*/  UIADD3 UR10, UPT, UPT, -UR4, 0x100000, URZ ;  /* 0x00100000040a7890 */ /* 0x000fc8000fffe1ff */
[----:B------:R-:W-:Y:S02]  /*0570*/  USHF.L.U32 UR11, UR10, 0xb, URZ ;  /* 0x0000000b0a0b7899 */ /* 0x000fe400080006ff */
[----:B------:R-:W-:Y:S02]  /*0580*/  USHF.L.U32 UR10, UR10, 0x1, URZ ;  /* 0x000000010a0a7899 */ /* 0x000fe400080006ff */
[----:B-1----:R-:W-:Y:S01]  /*0590*/  ULEA UR5, UR5, UR7, 0x18 ;  /* 0x0000000705057291 */ /* 0x002fe2000f8ec0ff */
[----:B------:R-:W1:Y:S11]  /*05a0*/  FENCE.VIEW.ASYNC.S ;  /* 0x00000000000073c6 */ /* 0x000e760000000000 */
[----:B-1----:R1:W2:Y:S01]  /*05b0*/  SYNCS.EXCH.64 URZ, [UR5], UR10 ;  /* 0x0000000a05ff75b2 */ /* 0x0022a20008000100 */
[----:B------:R1:W3:Y:S01]  /*05c0*/  SYNCS.EXCH.64 URZ, [UR5+0x18], UR10 ;  /* 0x0000180a05ff75b2 */ /* 0x0002e20008000100 */
[----:B------:R1:W4:Y:S01]  /*05d0*/  SYNCS.EXCH.64 URZ, [UR5+0x8], UR10 ;  /* 0x0000080a05ff75b2 */ /* 0x0003220008000100 */
[----:B------:R1:W1:Y:S01]  /*05e0*/  SYNCS.EXCH.64 URZ, [UR5+0x20], UR10 ;  /* 0x0000200a05ff75b2 */ /* 0x0002620008000100 */
[----:B------:R1:W1:Y:S01]  /*05f0*/  SYNCS.EXCH.64 URZ, [UR5+0x10], UR10 ;  /* 0x0000100a05ff75b2 */ /* 0x0002620008000100 */
[----:B------:R1:W1:Y:S01]  /*0600*/  SYNCS.EXCH.64 URZ, [UR5+0x28], UR10 ;  /* 0x0000280a05ff75b2 */ /* 0x0002620008000100 */
[----:B------:R-:W-:Y:S01]  /*0610*/  NOP ;  /* 0x0000000000007918 */ /* 0x000fe20000000000 */
.L_x_9:
[----:B------:R-:W2:Y:S01]  /*0620*/  SHFL.IDX PT, R2, R92, RZ, 0x1f ;  /* 0x00001fff5c027589 */ /* 0x000ea200000e0000 */
[----:B------:R-:W-:Y:S01]  /*0630*/  NOP ;  /* 0x0000000000007918 */ /* 0x000fe20000000000 */
[----:B--2---:R-:W-:-:S13]  /*0640*/  ISETP.NE.AND P0, PT, R2, 0x1, PT ;  /* 0x000000010200780c */ /* 0x004fda0003f05270 */
[----:B------:R-:W-:Y:S05]  /*0650*/  @P0 BRA `(.L_x_10) ;  /* 0x0000000000580947 */ /* 0x000fea0003800000 */
[----:B------:R-:W2:Y:S01]  /*0660*/  S2UR UR7, SR_CgaCtaId ;  /* 0x00000000000779c3 */ /* 0x000ea20000008800 */
[----:B------:R-:W-:Y:S01]  /*0670*/  UMOV UR9, 0x400 ;  /* 0x0000040000097882 */ /* 0x000fe20000000000 */
[----:B-1----:R-:W-:Y:S01]  /*0680*/  UMOV UR5, 0x20 ;  /* 0x0000002000057882 */ /* 0x002fe20000000000 */
[----:B------:R-:W-:Y:S01]  /*0690*/  UMOV UR4, 0x80 ;  /* 0x0000008000047882 */ /* 0x000fe20000000000 */
[----:B------:R-:W-:-:S04]  /*06a0*/  UIADD3 UR10, UPT, UPT, -UR5, 0x100000, URZ ;  /* 0x00100000050a7890 */ /* 0x000fc8000fffe1ff */
[----:B------:R-:W-:Y:S02]  /*06b0*/  USHF.L.U32 UR11, UR10, 0xb, URZ ;  /* 0x0000000b0a0b7899 */ /* 0x000fe400080006ff */
[----:B------:R-:W-:Y:S02]  /*06c0*/  USHF.L.U32 UR10, UR10, 0x1, URZ ;  /* 0x000000010a0a7899 */ /* 0x000fe400080006ff */
[----:B------:R-:W-:-:S04]  /*06d0*/  UIADD3 UR4, UPT, UPT, -UR4, 0x100000, URZ ;  /* 0x0010000004047890 */ /* 0x000fc8000fffe1ff */
[----:B------:R-:W-:Y:S02]  /*06e0*/  USHF.L.U32 UR5, UR4, 0xb, URZ ;  /* 0x0000000b04057899 */ /* 0x000fe400080006ff */
[----:B------:R-:W-:Y:S01]  /*06f0*/  USHF.L.U32 UR4, UR4, 0x1, URZ ;  /* 0x0000000104047899 */ /* 0x000fe200080006ff */
[----:B------:R-:W-:Y:S01]  /*0700*/  ELECT P0, URZ, PT ;  /* 0x0000000000ff782f */ /* 0x000fe20003800000 */
[----:B--2---:R-:W-:Y:S01]  /*0710*/  ULEA UR7, UR7, UR9, 0x18 ;  /* 0x0000000907077291 */ /* 0x004fe2000f8ec0ff */
[----:B------:R-:W1:Y:S11]  /*0720*/  FENCE.VIEW.ASYNC.S ;  /* 0x00000000000073c6 */ /* 0x000e760000000000 */
[----:B-1----:R2:W1:Y:S01]  /*0730*/  SYNCS.EXCH.64 URZ, [UR7+0x30], UR10 ;  /* 0x0000300a07ff75b2 */ /* 0x0024620008000100 */
[----:B------:R2:W1:Y:S01]  /*0740*/  SYNCS.EXCH.64 URZ, [UR7+0x50], UR4 ;  /* 0x0000500407ff75b2 */ /* 0x0004620008000100 */
[----:B------:R2:W1:Y:S01]  /*0750*/  SYNCS.EXCH.64 URZ, [UR7+0x38], UR10 ;  /* 0x0000380a07ff75b2 */ /* 0x0004620008000100 */
[----:B------:R2:W1:Y:S01]  /*0760*/  SYNCS.EXCH.64 URZ, [UR7+0x58], UR4 ;  /* 0x0000580407ff75b2 */ /* 0x0004620008000100 */
[----:B------:R2:W1:Y:S01]  /*0770*/  SYNCS.EXCH.64 URZ, [UR7+0x40], UR10 ;  /* 0x0000400a07ff75b2 */ /* 0x0004620008000100 */
[----:B------:R2:W1:Y:S01]  /*0780*/  SYNCS.EXCH.64 URZ, [UR7+0x60], UR4 ;  /* 0x0000600407ff75b2 */ /* 0x0004620008000100 */
[----:B------:R2:W1:Y:S01]  /*0790*/  SYNCS.EXCH.64 URZ, [UR7+0x48], UR10 ;  /* 0x0000480a07ff75b2 */ /* 0x0004620008000100 */
[----:B------:R2:W1:Y:S02]  /*07a0*/  SYNCS.EXCH.64 URZ, [UR7+0x68], UR4 ;  /* 0x0000680407ff75b2 */ /* 0x0004640008000100 */
[----:B--2---:R-:W-:Y:S01]  /*07b0*/  NOP ;  /* 0x0000000000007918 */ /* 0x004fe20000000000 */
.L_x_10:
[----:B------:R-:W2:Y:S01]  /*07c0*/  SHFL.IDX PT, R2, R92, RZ, 0x1f ;  /* 0x00001fff5c027589 */ /* 0x000ea200000e0000 */
[----:B------:R-:W-:Y:S01]  /*07d0*/  NOP ;  /* 0x0000000000007918 */ /* 0x000fe20000000000 */
[----:B--2---:R-:W-:-:S13]  /*07e0*/  ISETP.NE.AND P0, PT, R2, 0x3, PT ;  /* 0x000000030200780c */ /* 0x004fda0003f05270 */
[----:B------:R-:W-:Y:S05]  /*07f0*/  @P0 BRA `(.L_x_11) ;  /* 0x0000000000300947 */ /* 0x000fea0003800000 */
[----:B-1----:R-:W1:Y:S01]  /*0800*/  S2UR UR5, SR_CgaCtaId ;  /* 0x00000000000579c3 */ /* 0x002e620000008800 */
        /* <DEDUP_REMOVED lines=8> */
[----:B-1----:R2:W1:Y:S01]  /*0890*/  SYNCS.EXCH.64 URZ, [UR5+0x70], UR10 ;  /* 0x0000700a05ff75b2 */ /* 0x0024620008000100 */
[----:B------:R2:W1:Y:S02]  /*08a0*/  SYNCS.EXCH.64 URZ, [UR5+0x78], UR10 ;  /* 0x0000780a05ff75b2 */ /* 0x0004640008000100 */
[----:B--2---:R-:W-:Y:S01]  /*08b0*/  NOP ;  /* 0x0000000000007918 */ /* 0x004fe20000000000 */
.L_x_11:
[----:B------:R-:W2:Y:S01]  /*08c0*/  SHFL.IDX PT, R2, R92, RZ, 0x1f ;  /* 0x00001fff5c027589 */ /* 0x000ea200000e0000 */
[----:B------:R-:W-:Y:S01]  /*08d0*/  NOP ;  /* 0x0000000000007918 */ /* 0x000fe20000000000 */
[----:B--2---:R-:W-:-:S13]  /*08e0*/  ISETP.NE.AND P0, PT, R2, 0x4, PT ;  /* 0x000000040200780c */ /* 0x004fda0003f05270 */
[----:B------:R-:W-:Y:S05]  /*08f0*/  @P0 BRA `(.L_x_12) ;  /* 0x00000000004c0947 */ /* 0x000fea0003800000 */
[----:B-1----:R-:W1:Y:S01]  /*0900*/  S2UR UR5, SR_CgaCtaId ;  /* 0x00000000000579c3 */ /* 0x002e620000008800 */
[----:B------:R-:W-:Y:S01]  /*0910*/  UMOV UR9, 0x100 ;  /* 0x0000010000097882 */ /* 0x000fe20000000000 */
[----:B------:R-:W-:Y:S01]  /*0920*/  UMOV UR7, 0x400 ;  /* 0x0000040000077882 */ /* 0x000fe20000000000 */
[----:B------:R-:W-:Y:S01]  /*0930*/  USEL UR9, UR9, 0xe0, UP2 ;  /* 0x000000e009097887 */ /* 0x000fe20009000000 */
[----:B------:R-:W-:Y:S01]  /*0940*/  UMOV UR4, 0x1 ;  /* 0x0000000100047882 */ /* 0x000fe20000000000 */
[----:B------:R-:W-:Y:S01]  /*0950*/  ELECT P0, URZ, PT ;  /* 0x0000000000ff782f */ /* 0x000fe20003800000 */
[----:B------:R-:W-:-:S04]  /*0960*/  UIADD3 UR10, UPT, UPT, -UR4, 0x100000, URZ ;  /* 0x00100000040a7890 */ /* 0x000fc8000fffe1ff */
[----:B------:R-:W-:Y:S02]  /*0970*/  USHF.L.U32 UR11, UR10, 0xb, URZ ;  /* 0x0000000b0a0b7899 */ /* 0x000fe400080006ff */
[----:B------:R-:W-:Y:S02]  /*0980*/  USHF.L.U32 UR10, UR10, 0x1, URZ ;  /* 0x000000010a0a7899 */ /* 0x000fe400080006ff */
[----:B------:R-:W-:-:S04]  /*0990*/  UIADD3 UR12, UPT, UPT, -UR9, 0x100000, URZ ;  /* 0x00100000090c7890 */ /* 0x000fc8000fffe1ff */
[----:B------:R-:W-:Y:S02]  /*09a0*/  USHF.L.U32 UR13, UR12, 0xb, URZ ;  /* 0x0000000b0c0d7899 */ /* 0x000fe400080006ff */
[----:B------:R-:W-:Y:S02]  /*09b0*/  USHF.L.U32 UR12, UR12, 0x1, URZ ;  /* 0x000000010c0c7899 */ /* 0x000fe400080006ff */
[----:B-1----:R-:W-:Y:S01]  /*09c0*/  ULEA UR5, UR5, UR7, 0x18 ;  /* 0x0000000705057291 */ /* 0x002fe2000f8ec0ff */
[----:B------:R-:W1:Y:S11]  /*09d0*/  FENCE.VIEW.ASYNC.S ;  /* 0x00000000000073c6 */ /* 0x000e760000000000 */
[----:B-1----:R2:W1:Y:S01]  /*09e0*/  SYNCS.EXCH.64 URZ, [UR5+0x80], UR10 ;  /* 0x0000800a05ff75b2 */ /* 0x0024620008000100 */
[----:B------:R2:W1:Y:S01]  /*09f0*/  SYNCS.EXCH.64 URZ, [UR5+0x90], UR12 ;  /* 0x0000900c05ff75b2 */ /* 0x0004620008000100 */
[----:B------:R2:W1:Y:S01]  /*0a00*/  SYNCS.EXCH.64 URZ, [UR5+0x88], UR10 ;  /* 0x0000880a05ff75b2 */ /* 0x0004620008000100 */
[----:B------:R2:W1:Y:S02]  /*0a10*/  SYNCS.EXCH.64 URZ, [UR5+0x98], UR12 ;  /* 0x0000980c05ff75b2 */ /* 0x0004640008000100 */
[----:B--2---:R-:W-:Y:S01]  /*0a20*/  NOP ;  /* 0x0000000000007918 */ /* 0x004fe20000000000 */
.L_x_12:
        /* <DEDUP_REMOVED lines=26> */
.L_x_13:
        /* <DEDUP_REMOVED lines=18> */
.L_x_14:
[----:B-1----:R-:W1:Y:S01]  /*0cf0*/  S2UR UR5, SR_CTAID.X ;  /* 0x00000000000579c3 */ /* 0x002e620000002500 */
[----:B------:R-:W-:-:S05]  /*0d00*/  CS2R.32 R87, SR_CgaSize ;  /* 0x0000000000577805 */ /* 0x000fca0000008a00 */
[----:B------:R-:W-:-:S05]  /*0d10*/  IMAD R87, R87, -0xa0, RZ ;  /* 0xffffff6057577824 */ /* 0x000fca00078e02ff */
[----:B------:R-:W-:-:S14]  /*0d20*/  R2UR UR9, R87 ;  /* 0x00000000570972ca */ /* 0x000fdc00000e0000 */
[----:B------:R-:W2:Y:S01]  /*0d30*/  LDCU UR9, c[0x0][UR9+0x2b0] ;  /* 0x00005600090977ac */ /* 0x000ea20008000800 */
[----:B------:R-:W-:Y:S01]  /*0d40*/  NOP ;  /* 0x0000000000007918 */ /* 0x000fe20000000000 */
[----:B------:R-:W-:-:S05]  /*0d50*/  CS2R.32 R87, SR_CgaSize ;  /* 0x0000000000577805 */ /* 0x000fca0000008a00 */
[----:B------:R-:W-:-:S05]  /*0d60*/  IMAD R87, R87, -0xa0, RZ ;  /* 0xffffff6057577824 */ /* 0x000fca00078e02ff */
[----:B------:R-:W-:-:S14]  /*0d70*/  R2UR UR7, R87 ;  /* 0x00000000570772ca */ /* 0x000fdc00000e0000 */
[----:B------:R-:W3:Y:S01]  /*0d80*/  LDCU UR7, c[0x0][UR7+0x2b4] ;  /* 0x00005680070777ac */ /* 0x000ee20008000800 */
[----:B------:R-:W4:Y:S08]  /*0d90*/  S2UR UR4, SR_CTAID.Y ;  /* 0x00000000000479c3 */ /* 0x000f300000002600 */
[----:B------:R-:W3:Y:S01]  /*0da0*/  LDC R10, c[0x0][0xb24] ;  /* 0x0002c900ff0a7b82 */ /* 0x000ee20000000800 */
[----:B-1----:R-:W-:-:S02]  /*0db0*/  I2FP.F32.U32 R87, UR5 ;  /* 0x0000000500577c45 */ /* 0x002fc40008201000 */
[----:B------:R-:W-:-:S05]  /*0dc0*/  CS2R.32 R3, SR_CgaSize ;  /* 0x0000000000037805 */ /* 0x000fca0000008a00 */
[----:B------:R-:W-:-:S06]  /*0dd0*/  IMAD R3, R3, -0xa0, RZ ;  /* 0xffffff6003037824 */ /* 0x000fcc00078e02ff */
[----:B------:R-:W1:Y:S01]  /*0de0*/  LDC R3, c[0x0][R3+0x2a0] ;  /* 0x0000a80003037b82 */ /* 0x000e620000000800 */
[----:B------:R-:W-:Y:S01]  /*0df0*/  MOV R15, UR5 ;  /* 0x00000005000f7c02 */ /* 0x000fe20008000f00 */
[----:B--2---:R-:W-:Y:S01]  /*0e00*/  FMUL R87, R87, UR9 ;  /* 0x0000000957577c20 */ /* 0x004fe20008400000 */
[----:B----4-:R-:W-:Y:S02]  /*0e10*/  I2FP.F32.U32 R86, UR4 ;  /* 0x0000000400567c45 */ /* 0x010fe40008201000 */
[----:B------:R-:W-:-:S05]  /*0e20*/  CS2R.32 R2, SR_CgaSize ;  /* 0x0000000000027805 */ /* 0x000fca0000008a00 */
[----:B------:R-:W-:-:S06]  /*0e30*/  IMAD R2, R2, -0xa0, RZ ;  /* 0xffffff6002027824 */ /* 0x000fcc00078e02ff */
[----:B------:R-:W2:Y:S01]  /*0e40*/  LDC R2, c[0x0][R2+0x2a4] ;  /* 0x0000a90002027b82 */ /* 0x000ea20000000800 */
[----:B------:R-:W-:Y:S01]  /*0e50*/  MOV R14, UR4 ;  /* 0x00000004000e7c02 */ /* 0x000fe20008000f00 */
[----:B------:R-:W4:Y:S01]  /*0e60*/  F2I.U32.TRUNC.NTZ R87, R87 ;  /* 0x0000005700577305 */ /* 0x000f22000020f000 */
[----:B---3--:R-:W-:-:S05]  /*0e70*/  FMUL R86, R86, UR7 ;  /* 0x0000000756567c20 */ /* 0x008fca0008400000 */
[----:B------:R-:W-:Y:S01]  /*0e80*/  BAR.SYNC.DEFER_BLOCKING 0x0 ;  /* 0x0000000000007b1d */ /* 0x000fe20000010000 */
[----:B------:R-:W-:-:S05]  /*0e90*/  ISETP.GE.AND P0, PT, R10, 0x1, PT ;  /* 0x000000010a00780c */ /* 0x000fca0003f06270 */
[----:B------:R-:W3:Y:S02]  /*0ea0*/  F2I.U32.TRUNC.NTZ R86, R86 ;  /* 0x0000005600567305 */ /* 0x000ee4000020f000 */
[----:B------:R-:W2:Y:S01]  /*0eb0*/  S2UR UR36, SR_CTAID.Z ;  /* 0x00000000002479c3 */ /* 0x000ea20000002700 */
[----:B----4-:R-:W-:-:S05]  /*0ec0*/  IADD3 R87, PT, PT, -R87, RZ, RZ ;  /* 0x000000ff57577210 */ /* 0x010fca0007ffe1ff */
[----:B-1----:R-:W-:Y:S01]  /*0ed0*/  IMAD R87, R3, R87, UR5 ;  /* 0x0000000503577e24 */ /* 0x002fe2000f8e0257 */
[----:B---3--:R-:W-:-:S05]  /*0ee0*/  IADD3 R86, PT, PT, -R86, RZ, RZ ;  /* 0x000000ff56567210 */ /* 0x008fca0007ffe1ff */
[----:B--2---:R-:W-:Y:S01]  /*0ef0*/  IMAD R86, R2, R86, UR4 ;  /* 0x0000000402567e24 */ /* 0x004fe2000f8e0256 */
[----:B------:R-:W-:Y:S06]  /*0f00*/  @!P0 BRA `(.L_x_15) ;  /* 0x0000000000b88947 */ /* 0x000fec0003800000 */
[----:B------:R-:W1:Y:S01]  /*0f10*/  LDC.64 R4, c[0x0][0xb18] ;  /* 0x0002c600ff047b82 */ /* 0x000e620000000a00 */
[----:B------:R-:W-:-:S07]  /*0f20*/  ISETP.NE.AND P0, PT, R10, 0x1, PT ;  /* 0x000000010a00780c */ /* 0x000fce0003f05270 */
[----:B------:R-:W2:Y:S08]  /*0f30*/  LDC R9, c[0x0][0xb0c] ;  /* 0x0002c300ff097b82 */ /* 0x000eb00000000800 */
[----:B------:R-:W3:Y:S08]  /*0f40*/  LDC R12, c[0x0][0x370] ;  /* 0x0000dc00ff0c7b82 */ /* 0x000ef00000000800 */
[----:B------:R-:W4:Y:S01]  /*0f50*/  LDC R11, c[0x0][0x374] ;  /* 0x0000dd00ff0b7b82 */ /* 0x000f220000000800 */
[----:B-1----:R-:W-:-:S07]  /*0f60*/  ISETP.NE.AND P1, PT, R4, 0x1, PT ;  /* 0x000000010400780c */ /* 0x002fce0003f25270 */
[----:B------:R-:W3:Y:S01]  /*0f70*/  LDC.64 R6, c[0x0][0xb10] ;  /* 0x0002c400ff067b82 */ /* 0x000ee20000000a00 */
[----:B--2---:R-:W-:-:S07]  /*0f80*/  ISETP.NE.AND P2, PT, R9, 0x1, PT ;  /* 0x000000010900780c */ /* 0x004fce0003f45270 */
[----:B------:R-:W1:Y:S08]  /*0f90*/  LDC R8, c[0x0][0xb20] ;  /* 0x0002c800ff087b82 */ /* 0x000e700000000800 */
[----:B------:R-:W2:Y:S01]  /*0fa0*/  LDC.64 R2, c[0x0][0xb28] ;  /* 0x0002ca00ff027b82 */ /* 0x000ea20000000a00 */
[----:B----4-:R-:W-:-:S04]  /*0fb0*/  IMAD.HI.U32 R13, R11, R5, RZ ;  /* 0x000000050b0d7227 */ /* 0x010fc800078e00ff */
[----:B------:R-:W-:-:S04]  /*0fc0*/  IMAD.HI.U32 R5, R14, R5, RZ ;  /* 0x000000050e057227 */ /* 0x000fc800078e00ff */
[----:B---3--:R-:W-:-:S05]  /*0fd0*/  IMAD.HI.U32 R16, R12, R6, RZ ;  /* 0x000000060c107227 */ /* 0x008fca00078e00ff */
[-C--:B------:R-:W-:Y:S01]  /*0fe0*/  @P2 SHF.R.U32.HI R12, RZ, R7.reuse, R16 ;  /* 0x00000007ff0c2219 */ /* 0x080fe20000011610 */
[----:B------:R-:W-:Y:S01]  /*0ff0*/  IMAD.HI.U32 R16, R15, R6, RZ ;  /* 0x000000060f107227 */ /* 0x000fe200078e00ff */
[-C--:B-1----:R-:W-:Y:S02]  /*1000*/  @P1 SHF.R.U32.HI R11, RZ, R8.reuse, R13 ;  /* 0x00000008ff0b1219 */ /* 0x082fe4000001160d */
[----:B------:R-:W-:Y:S02]  /*1010*/  SHF.R.U32.HI R5, RZ, R8, R5 ;  /* 0x00000008ff057219 */ /* 0x000fe40000011605 */
[----:B------:R-:W-:Y:S02]  /*1020*/  SHF.R.U32.HI R16, RZ, R7, R16 ;  /* 0x00000007ff107219 */ /* 0x000fe40000011610 */
[----:B------:R-:W-:Y:S01]  /*1030*/  SEL R5, R14, R5, !P1 ;  /* 0x000000050e057207 */ /* 0x000fe20004800000 */
[----:B--2---:R-:W-:Y:S01]  /*1040*/  IMAD.HI.U32 R13, R11, R2, RZ ;  /* 0x000000020b0d7227 */ /* 0x004fe200078e00ff */
[----:B------:R-:W-:-:S03]  /*1050*/  SEL R16, R15, R16, !P2 ;  /* 0x000000100f107207 */ /* 0x000fc60005000000 */
[----:B------:R-:W-:Y:S01]  /*1060*/  IMAD.HI.U32 R6, R12, R2, RZ ;  /* 0x000000020c067227 */ /* 0x000fe200078e00ff */
[----:B------:R-:W-:-:S04]  /*1070*/  @P0 SHF.R.U32.HI R11, RZ, R3, R13 ;  /* 0x00000003ff0b0219 */ /* 0x000fc8000001160d */
[----:B------:R-:W-:Y:S01]  /*1080*/  @P0 SHF.R.U32.HI R12, RZ, R3, R6 ;  /* 0x00000003ff0c0219 */ /* 0x000fe20000011606 */
[----:B------:R-:W-:-:S04]  /*1090*/  IMAD R11, R11, R10, RZ ;  /* 0x0000000a0b0b7224 */ /* 0x000fc800078e02ff */
[----:B------:R-:W-:Y:S01]  /*10a0*/  IMAD R6, R12, R10, RZ ;  /* 0x0000000a0c067224 */ /* 0x000fe200078e02ff */
[----:B------:R-:W-:-:S04]  /*10b0*/  ISETP.GE.AND P1, PT, R5, R11, PT ;  /* 0x0000000b0500720c */ /* 0x000fc80003f26270 */
[----:B------:R-:W-:Y:S01]  /*10c0*/  ISETP.GE.OR P1, PT, R16, R6, P1 ;  /* 0x000000061000720c */ /* 0x000fe20000f26670 */
[----:B------:R-:W-:-:S05]  /*10d0*/  IMAD.HI.U32 R6, R5, R2, RZ ;  /* 0x0000000205067227 */ /* 0x000fca00078e00ff */
[----:B------:R-:W-:-:S04]  /*10e0*/  SHF.R.U32.HI R6, RZ, R3, R6 ;  /* 0x00000003ff067219 */ /* 0x000fc80000011606 */
[----:B------:R-:W-:-:S03]  /*10f0*/  SEL R6, R5, R6, !P0 ;  /* 0x0000000605067207 */ /* 0x000fc60004000000 */
[----:B------:R-:W-:Y:S01]  /*1100*/  @!P1 IMAD.HI.U32 R7, R16, R2, RZ ;  /* 0x0000000210079227 */ /* 0x000fe200078e00ff */
[----:B------:R-:W-:-:S04]  /*1110*/  IADD3 R2, PT, PT, -R6, RZ, RZ ;  /* 0x000000ff06027210 */ /* 0x000fc80007ffe1ff */
[----:B------:R-:W-:Y:S01]  /*1120*/  @!P1 SHF.R.U32.HI R3, RZ, R3, R7 ;  /* 0x00000003ff039219 */ /* 0x000fe20000011607 */
[----:B------:R-:W-:Y:S01]  /*1130*/  IMAD R2, R10, R2, R5 ;  /* 0x000000020a027224 */ /* 0x000fe200078e0205 */
[----:B------:R-:W-:Y:S02]  /*1140*/  IADD3 R7, PT, PT, -R5, RZ, RZ ;  /* 0x000000ff05077210 */ /* 0x000fe40007ffe1ff */
[----:B------:R-:W-:-:S03]  /*1150*/  @!P1 SEL R3, R16, R3, !P0 ;  /* 0x0000000310039207 */ /* 0x000fc60004000000 */
[----:B------:R-:W-:Y:S02]  /*1160*/  IMAD R7, R4, R7, R14 ;  /* 0x0000000704077224 */ /* 0x000fe400078e020e */
[--C-:B------:R-:W-:Y:S02]  /*1170*/  @!P1 IMAD.IADD R6, R6, 0x1, -R3.reuse ;  /* 0x0000000106069824 */ /* 0x100fe400078e0a03 */
[----:B------:R-:W-:Y:S01]  /*1180*/  @!P1 IMAD R3, R2, R12, R3 ;  /* 0x0000000c02039224 */ /* 0x000fe200078e0203 */
[----:B------:R-:W-:Y:S01]  /*1190*/  IADD3 R2, PT, PT, -R16, RZ, RZ ;  /* 0x000000ff10027210 */ /* 0x000fe20007ffe1ff */
[----:B------:R-:W-:Y:S02]  /*11a0*/  @!P1 IMAD R5, R6, R10, R16 ;  /* 0x0000000a06059224 */ /* 0x000fe400078e0210 */
[----:B------:R-:W-:Y:S02]  /*11b0*/  @!P1 IMAD.MOV.U32 R16, RZ, RZ, R3 ;  /* 0x000000ffff109224 */ /* 0x000fe400078e0003 */
[----:B------:R-:W-:-:S02]  /*11c0*/  IMAD R2, R9, R2, R15 ;  /* 0x0000000209027224 */ /* 0x000fc400078e020f */
[----:B------:R-:W-:Y:S02]  /*11d0*/  IMAD R14, R5, R4, R7 ;  /* 0x00000004050e7224 */ /* 0x000fe400078e0207 */
[----:B------:R-:W-:Y:S02]  /*11e0*/  IMAD R15, R16, R9, R2 ;  /* 0x00000009100f7224 */ /* 0x000fe400078e0202 */
.L_x_15:
[----:B------:R-:W1:Y:S01]  /*11f0*/  LDCU UR4, c[0x0][0xb30] ;  /* 0x00016600ff0477ac */ /* 0x000e620008000800 */
[----:B------:R-:W2:Y:S08]  /*1200*/  S2UR UR37, SR_CgaCtaId ;  /* 0x00000000002579c3 */ /* 0x000eb00000008800 */
[----:B------:R-:W3:Y:S01]  /*1210*/  LDC R40, c[0x0][0xb24] ;  /* 0x0002c900ff287b82 */ /* 0x000ee20000000800 */
[----:B-1----:R-:W-:-:S09]  /*1220*/  UISETP.NE.AND UP1, UPT, UR4, 0x1, UPT ;  /* 0x000000010400788c */ /* 0x002fd2000bf25270 */
[----:B--2---:R-:W-:Y:S05]  /*1230*/  BRA.U UP1, `(.L_x_16) ;  /* 0x0000000101407547 */ /* 0x004fea000b800000 */
[----:B------:R-:W1:Y:S08]  /*1240*/  LDC.64 R4, c[0x0][0xb10] ;  /* 0x0002c400ff047b82 */ /* 0x000e700000000a00 */
[----:B------:R-:W2:Y:S08]  /*1250*/  LDC.64 R2, c[0x0][0xb18] ;  /* 0x0002c600ff027b82 */ /* 0x000eb00000000a00 */
[----:B------:R-:W4:Y:S08]  /*1260*/  LDC R6, c[0x0][0xb20] ;  /* 0x0002c800ff067b82 */ /* 0x000f300000000800 */
[----:B------:R-:W3:Y:S01]  /*1270*/  LDC R7, c[0x0][0xb0c] ;  /* 0x0002c300ff077b82 */ /* 0x000ee20000000800 */
[----:B-1----:R-:W-:-:S05]  /*1280*/  IMAD.HI.U32 R4, R15, R4, RZ ;  /* 0x000000040f047227 */ /* 0x002fca00078e00ff */
[----:B------:R-:W-:Y:S01]  /*1290*/  SHF.R.U32.HI R4, RZ, R5, R4 ;  /* 0x00000005ff047219 */ /* 0x000fe20000011604 */
[----:B--2---:R-:W-:Y:S01]  /*12a0*/  IMAD.HI.U32 R3, R14, R3, RZ ;  /* 0x000000030e037227 */ /* 0x004fe200078e00ff */
[----:B------:R-:W-:-:S04]  /*12b0*/  ISETP.NE.AND P0, PT, R2, 0x1, PT ;  /* 0x000000010200780c */ /* 0x000fc80003f05270 */
[----:B----4-:R-:W-:-:S04]  /*12c0*/  SHF.R.U32.HI R3, RZ, R6, R3 ;  /* 0x00000006ff037219 */ /* 0x010fc80000011603 */
[----:B------:R-:W-:Y:S02]  /*12d0*/  SEL R3, R14, R3, !P0 ;  /* 0x000000030e037207 */ /* 0x000fe40004000000 */
[----:B---3--:R-:W-:-:S04]  /*12e0*/  ISETP.NE.AND P1, PT, R7, 0x1, PT ;  /* 0x000000010700780c */ /* 0x008fc80003f25270 */
[----:B------:R-:W-:-:S05]  /*12f0*/  SEL R4, R15, R4, !P1 ;  /* 0x000000040f047207 */ /* 0x000fca0004800000 */
[----:B------:R-:W-:Y:S02]  /*1300*/  IMAD.IADD R5, R3, 0x1, -R4 ;  /* 0x0000000103057824 */ /* 0x000fe400078e0a04 */
[----:B------:R-:W-:Y:S02]  /*1310*/  IMAD.IADD R3, R4, 0x1, -R3 ;  /* 0x0000000104037824 */ /* 0x000fe400078e0a03 */
[----:B------:R-:W-:Y:S02]  /*1320*/  IMAD R15, R5, R7, R15 ;  /* 0x00000007050f7224 */ /* 0x000fe400078e020f */
[----:B------:R-:W-:-:S07]  /*1330*/  IMAD R14, R3, R2, R14 ;  /* 0x00000002030e7224 */ /* 0x000fce00078e020e */
.L_x_16:
[----:B------:R-:W-:Y:S01]  /*1340*/  BAR.SYNC.DEFER_BLOCKING 0x0 ;  /* 0x0000000000007b1d */ /* 0x000fe20000010000 */
[----:B------:R-:W-:Y:S01]  /*1350*/  UISETP.NE.AND UP1, UPT, UR8, 0x2, UPT ;  /* 0x000000020800788c */ /* 0x000fe2000bf25270 */
[----:B------:R-:W-:Y:S02]  /*1360*/  ISETP.NE.OR P5, PT, R0, 0x2, !P5 ;  /* 0x000000020000780c */ /* 0x000fe40006fa5670 */
[----:B------:R-:W-:-:S06]  /*1370*/  LOP3.LUT R2, R101, 0x1f, RZ, 0xc0, !PT ;  /* 0x0000001f65027812 */ /* 0x000fcc00078ec0ff */
[----:B------:R-:W-:Y:S05]  /*1380*/  BRA.U UP1, `(.L_x_17) ;  /* 0x0000001101307547 */ /* 0x000fea000b800000 */
[----:B------:R-:W1:Y:S01]  /*1390*/  LDCU UR13, c[0x0][0x38c] ;  /* 0x00007180ff0d77ac */ /* 0x000e620008000800 */
[----:B------:R-:W2:Y:S01]  /*13a0*/  LDC R8, c[0x0][0x370] ;  /* 0x0000dc00ff087b82 */ /* 0x000ea20000000800 */
[----:B------:R-:W-:Y:S01]  /*13b0*/  PLOP3.LUT P1, PT, PT, PT, UP2, 0x80, 0x8 ;  /* 0x000000000008781c */ /* 0x000fe20003f2f028 */
[----:B------:R-:W-:Y:S01]  /*13c0*/  IMAD.MOV.U32 R17, RZ, RZ, 0x1 ;  /* 0x00000001ff117424 */ /* 0x000fe200078e00ff */
[----:B------:R-:W-:Y:S01]  /*13d0*/  ISETP.EQ.OR P4, PT, R2, RZ, P5 ;  /* 0x000000ff0200720c */ /* 0x000fe20002f82670 */
[----:B------:R-:W-:Y:S01]  /*13e0*/  IMAD.MOV.U32 R16, RZ, RZ, RZ ;  /* 0x000000ffff107224 */ /* 0x000fe200078e00ff */
[----:B------:R-:W-:Y:S02]  /*13f0*/  PLOP3.LUT P1, PT, P1, PT, PT, 0x8, 0x80 ;  /* 0x000000000080781c */ /* 0x000fe40000f2e170 */
[----:B------:R-:W-:Y:S01]  /*1400*/  CS2R R12, SRZ ;  /* 0x00000000000c7805 */ /* 0x000fe2000001ff00 */
[----:B------:R-:W-:Y:S01]  /*1410*/  IMAD.MOV.U32 R11, RZ, RZ, 0x1 ;  /* 0x00000001ff0b7424 */ /* 0x000fe200078e00ff */
[----:B------:R-:W4:Y:S01]  /*1420*/  LDC R0, c[0x0][0x374] ;  /* 0x0000dd00ff007b82 */ /* 0x000f220000000800 */
[----:B------:R-:W2:Y:S01]  /*1430*/  LDCU.64 UR22, c[0x0][0x348] ;  /* 0x00006900ff1677ac */ /* 0x000ea20008000a00 */
[----:B------:R-:W-:Y:S01]  /*1440*/  UMOV UR6, URZ ;  /* 0x000000ff00067c82 */ /* 0x000fe20008000000 */
[----:B-1----:R-:W-:-:S04]  /*1450*/  UIADD3 UR5, UPT, UPT, UR13, 0x3f, URZ ;  /* 0x0000003f0d057890 */ /* 0x002fc8000fffe0ff */
[----:B------:R-:W-:-:S04]  /*1460*/  USHF.R.S32.HI UR4, URZ, 0x1f, UR5 ;  /* 0x0000001fff047899 */ /* 0x000fc80008011405 */
[----:B------:R-:W-:-:S04]  /*1470*/  ULEA.HI UR4, UR4, UR5, URZ, 0x6 ;  /* 0x0000000504047291 */ /* 0x000fc8000f8f30ff */
[----:B------:R-:W-:Y:S02]  /*1480*/  USHF.R.S32.HI UR15, URZ, 0x6, UR4 ;  /* 0x00000006ff0f7899 */ /* 0x000fe40008011404 */
[----:B------:R-:W-:Y:S02]  /*1490*/  UIADD3 UR4, UPT, UPT, UR13, -0x1, URZ ;  /* 0xffffffff0d047890 */ /* 0x000fe4000fffe0ff */
[----:B------:R-:W-:Y:S02]  /*14a0*/  UISETP.LT.U32.AND UP0, UPT, UR15, 0x3, UPT ;  /* 0x000000030f00788c */ /* 0x000fe4000bf01070 */
[----:B------:R-:W-:Y:S02]  /*14b0*/  UISETP.GE.U32.AND UP1, UPT, UR4, -0x7f, UPT ;  /* 0xffffff810400788c */ /* 0x000fe4000bf26070 */
[----:B------:R-:W-:Y:S02]  /*14c0*/  USEL UR14, UR15, 0x3, UP0 ;  /* 0x000000030f0e7887 */ /* 0x000fe40008000000 */
[----:B------:R-:W-:-:S02]  /*14d0*/  UIADD3 UR13, UPT, UPT, UR13, 0x7e, URZ ;  /* 0x0000007e0d0d7890 */ /* 0x000fc4000fffe0ff */
[----:B------:R-:W-:Y:S02]  /*14e0*/  UIADD3 UR5, UPT, UPT, UR14, -0x1, URZ ;  /* 0xffffffff0e057890 */ /* 0x000fe4000fffe0ff */
[----:B------:R-:W-:-:S03]  /*14f0*/  UIADD3 UR7, UPT, UPT, UR15, -UR14, URZ ;  /* 0x8000000e0f077290 */ /* 0x000fc6000fffe0ff */
[----:B------:R-:W-:-:S04]  /*1500*/  @UP1 UIADD3 UR5, UPT, UPT, UR14, URZ, URZ ;  /* 0x000000ff0e051290 */ /* 0x000fc8000fffe0ff */
[----:B--2---:R-:W-:-:S12]  /*1510*/  UIADD3 UR5, UPT, UPT, UR5, 0x1, URZ ;  /* 0x0000000105057890 */ /* 0x004fd8000fffe0ff */
.L_x_35:
[----:B------:R-:W-:Y:S01]  /*1520*/  UISETP.NE.AND UP0, UPT, UR37, URZ, UPT ;  /* 0x000000ff2500728c */ /* 0x000fe2000bf05270 */
[----:B------:R-:W1:Y:S08]  /*1530*/  S2UR UR37, SR_CgaCtaId ;  /* 0x00000000002579c3 */ /* 0x000e700000008800 */
[----:B------:R-:W-:Y:S05]  /*1540*/  BRA.U UP0, `(.L_x_18) ;  /* 0x0000000100347547 */ /* 0x000fea000b800000 */
[----:B------:R-:W2:Y:S01]  /*1550*/  S2R R2, SR_CgaCtaId ;  /* 0x0000000000027919 */ /* 0x000ea20000008800 */
[----:B------:R-:W-:-:S04]  /*1560*/  MOV R3, 0x400 ;  /* 0x0000040000037802 */ /* 0x000fc80000000f00 */
[----:B--2---:R-:W-:Y:S02]  /*1570*/  LEA R2, R2, R3, 0x18 ;  /* 0x0000000302027211 */ /* 0x004fe400078ec0ff */
[----:B------:R-:W-:-:S03]  /*1580*/  SHF.L.U32 R3, R11, 0x1f, RZ ;  /* 0x0000001f0b037819 */ /* 0x000fc600000006ff */
[----:B------:R-:W-:-:S04]  /*1590*/  IMAD R2, R12, 0x8, R2 ;  /* 0x000000080c027824 */ /* 0x000fc800078e0202 */
[----:B------:R-:W2:Y:S02]  /*15a0*/  SYNCS.PHASECHK.TRANS64.TRYWAIT P0, [R2+URZ+0xf0], R3 ;  /* 0x0000f003020075a7 */ /* 0x000ea400080011ff */
[----:B--2---:R-:W-:Y:S05]  /*15b0*/  @!P0 BRA `(.L_x_19) ;  /* 0x0000007400888947 */ /* 0x004fea0003800000 */
.L_x_130:
[----:B------:R-:W-:Y:S01]  /*15c0*/  VIADD R12, R12, 0x1 ;  /* 0x000000010c0c7836 */ /* 0x000fe20000000000 */
[----:B------:R2:W-:Y:S04]  /*15d0*/  SYNCS.ARRIVE.TRANS64.A1T0 RZ, [R2+URZ+0xe0], RZ ;  /* 0x0000e0ff02ff79a7 */ /* 0x0005e800081000ff */
[----:B------:R-:W-:-:S04]  /*15e0*/  ISETP.NE.AND P0, PT, R12, 0x2, PT ;  /* 0x000000020c00780c */ /* 0x000fc80003f05270 */
[----:B------:R-:W-:Y:S02]  /*15f0*/  SEL R12, R12, RZ, P0 ;  /* 0x000000ff0c0c7207 */ /* 0x000fe40000000000 */
[----:B--2---:R-:W-:-:S04]  /*1600*/  SEL R2, RZ, 0x1, P0 ;  /* 0x00000001ff027807 */ /* 0x004fc80000000000 */
[----:B------:R-:W-:-:S07]  /*1610*/  LOP3.LUT R11, R11, R2, RZ, 0x3c, !PT ;  /* 0x000000020b0b7212 */ /* 0x000fce00078e3cff */
.L_x_18:
[----:B------:R-:W-:Y:S01]  /*1620*/  UMOV UR4, 0x400 ;  /* 0x0000040000047882 */ /* 0x000fe20000000000 */
[----:B------:R-:W-:Y:S01]  /*1630*/  SHF.L.U32 R2, R17, 0x1f, RZ ;  /* 0x0000001f11027819 */ /* 0x000fe200000006ff */
[----:B-1----:R-:W-:Y:S01]  /*1640*/  ULEA UR4, UR37, UR4, 0x18 ;  /* 0x0000000425047291 */ /* 0x002fe2000f8ec0ff */
[----:B------:R-:W-:Y:S01]  /*1650*/  R2UR UR35, R15 ;  /* 0x000000000f2372ca */ /* 0x000fe200000e0000 */
[----:B------:R-:W-:Y:S01]  /*1660*/  UISETP.GE.U32.AND UP0, UPT, UR13, 0x7f, UPT ;  /* 0x0000007f0d00788c */ /* 0x000fe2000bf06070 */
[----:B------:R-:W-:Y:S01]  /*1670*/  R2UR UR11, R14 ;  /* 0x000000000e0b72ca */ /* 0x000fe200000e0000 */
[----:B------:R-:W-:Y:S01]  /*1680*/  ULEA UR8, UR6, UR4, 0x3 ;  /* 0x0000000406087291 */ /* 0x000fe2000f8e18ff */
[----:B------:R-:W-:-:S08]  /*1690*/  UMOV UR24, URZ ;  /* 0x000000ff00187c82 */ /* 0x000fd00008000000 */
[----:B------:R1:W2:Y:S01]  /*16a0*/  SYNCS.PHASECHK.TRANS64.TRYWAIT P0, [UR8+0x18], R2 ;  /* 0x00001802ff0075a7 */ /* 0x0002a20008001108 */
[----:B------:R-:W-:Y:S02]  /*16b0*/  USHF.L.U32 UR35, UR35, 0x7, URZ ;  /* 0x0000000723237899 */ /* 0x000fe400080006ff */
[----:B------:R-:W-:Y:S01]  /*16c0*/  USHF.L.U32 UR11, UR11, 0x7, URZ ;  /* 0x000000070b0b7899 */ /* 0x000fe200080006ff */
[----:B------:R-:W-:Y:S11]  /*16d0*/  BRA.U !UP0, `(.L_x_20) ;  /* 0x0000000108a47547 */ /* 0x000ff6000b800000 */
[----:B------:R-:W-:Y:S01]  /*16e0*/  UMOV UR16, URZ ;  /* 0x000000ff00107c82 */ /* 0x000fe20008000000 */
[----:B------:R-:W-:-:S05]  /*16f0*/  UMOV UR17, UR6 ;  /* 0x0000000600117c82 */ /* 0x000fca0008000000 */
.L_x_25:
[----:B-1----:R-:W-:Y:S01]  /*1700*/  ULEA UR33, UR17, UR4, 0x3 ;  /* 0x0000000411217291 */ /* 0x002fe2000f8e18ff */
[----:B--2---:R-:W-:Y:S01]  /*1710*/  @!P5 MOV R3, 0x8000 ;  /* 0x000080000003d802 */ /* 0x004fe20000000f00 */
[----:B--2---:R-:W-:Y:S10]  /*1720*/  @P0 BRA `(.L_x_21) ;  /* 0x00000000000c0947 */ /* 0x004ff40003800000 */
[----:B------:R-:W-:-:S04]  /*1730*/  SHF.L.U32 R4, R17, 0x1f, RZ ;  /* 0x0000001f11047819 */ /* 0x000fc800000006ff */
[----:B------:R-:W2:Y:S02]  /*1740*/  SYNCS.PHASECHK.TRANS64.TRYWAIT P0, [UR33+0x18], R4 ;  /* 0x00001804ff0075a7 */ /* 0x000ea40008001121 */
[----:B--2---:R-:W-:Y:S05]  /*1750*/  @!P0 BRA `(.L_x_22) ;  /* 0x0000007400348947 */ /* 0x004fea0003800000 */
.L_x_21:
[----:B------:R2:W-:Y:S01]  /*1760*/  @!P5 SYNCS.ARRIVE.TRANS64 RZ, [UR33], R3 ;  /* 0x00000003ffffd9a7 */ /* 0x0005e20008000021 */
[----:B------:R-:W-:Y:S04]  /*1770*/  BSSY.RECONVERGENT B0, `(.L_x_23) ;  /* 0x0000003000007945 */ /* 0x000fe80003800200 */
[----:B------:R-:W-:Y:S05]  /*1780*/  @P4 BRA `(.L_x_24) ;  /* 0x0000000000044947 */ /* 0x000fea0003800000 */
[----:B------:R-:W-:Y:S05]  /*1790*/  BPT.TRAP 0x1 ;  /* 0x000000040000795c */ /* 0x000fea0000300000 */
.L_x_24:
[----:B------:R-:W-:Y:S05]  /*17a0*/  BSYNC.RECONVERGENT B0 ;  /* 0x0000000000007941 */ /* 0x000fea0003800200 */
.L_x_23:
[----:B------:R-:W-:Y:S02]  /*17b0*/  UIADD3 UR6, UPT, UPT, UR17, 0x1, URZ ;  /* 0x0000000111067890 */ /* 0x000fe4000fffe0ff */
[----:B------:R-:W-:Y:S02]  /*17c0*/  UIADD3 UR26, UP1, UPT, UR22, 0x80, URZ ;  /* 0x00000080161a7890 */ /* 0x000fe4000ff3e0ff */
[----:B------:R-:W-:Y:S02]  /*17d0*/  UISETP.NE.AND UP0, UPT, UR6, 0x3, UPT ;  /* 0x000000030600788c */ /* 0x000fe4000bf05270 */
[----:B------:R-:W-:Y:S02]  /*17e0*/  USHF.L.U32 UR34, UR16, 0x6, URZ ;  /* 0x0000000610227899 */ /* 0x000fe400080006ff */
[----:B------:R-:W-:Y:S02]  /*17f0*/  USEL UR9, URZ, 0x1, UP0 ;  /* 0x00000001ff097887 */ /* 0x000fe40008000000 */
[----:B------:R-:W-:-:S02]  /*1800*/  USEL UR6, UR6, URZ, UP0 ;  /* 0x000000ff06067287 */ /* 0x000fc40008000000 */
[----:B------:R-:W-:Y:S02]  /*1810*/  UIADD3 UR20, UP0, UPT, UR22, 0x180, URZ ;  /* 0x0000018016147890 */ /* 0x000fe4000ff1e0ff */
[----:B------:R-:W-:Y:S01]  /*1820*/  ULEA UR8, UR6, UR4, 0x3 ;  /* 0x0000000406087291 */ /* 0x000fe2000f8e18ff */
[----:B------:R-:W-:Y:S01]  /*1830*/  LOP3.LUT R17, R17, UR9, RZ, 0x3c, !PT ;  /* 0x0000000911117c12 */ /* 0x000fe2000f8e3cff */
[----:B------:R-:W-:Y:S02]  /*1840*/  UIADD3.X UR27, UPT, UPT, URZ, UR23, URZ, UP1, !UPT ;  /* 0x00000017ff1b7290 */ /* 0x000fe40008ffe4ff */
[----:B------:R-:W-:Y:S01]  /*1850*/  UIADD3.X UR21, UPT, UPT, URZ, UR23, URZ, UP0, !UPT ;  /* 0x00000017ff157290 */ /* 0x000fe200087fe4ff */
[----:B-1----:R-:W-:Y:S01]  /*1860*/  SHF.L.U32 R2, R17, 0x1f, RZ ;  /* 0x0000001f11027819 */ /* 0x002fe200000006ff */
[----:B------:R-:W-:Y:S01]  /*1870*/  UMOV UR18, 0x0 ;  /* 0x0000000000127882 */ /* 0x000fe20000000000 */
[----:B------:R-:W-:Y:S01]  /*1880*/  UMOV UR19, 0x10000000 ;  /* 0x1000000000137882 */ /* 0x000fe20000000000 */
[----:B------:R-:W-:Y:S01]  /*1890*/  UMOV UR12, UR36 ;  /* 0x00000024000c7c82 */ /* 0x000fe20008000000 */
[----:B------:R1:W1:Y:S01]  /*18a0*/  SYNCS.PHASECHK.TRANS64.TRYWAIT P0, [UR8+0x18], R2 ;  /* 0x00001802ff0075a7 */ /* 0x0002620008001108 */
[----:B------:R-:W-:Y:S01]  /*18b0*/  ULEA UR8, UR17, UR4, 0xe ;  /* 0x0000000411087291 */ /* 0x000fe2000f8e70ff */
[----:B------:R-:W-:Y:S01]  /*18c0*/  UMOV UR9, UR33 ;  /* 0x0000002100097c82 */ /* 0x000fe20008000000 */
[----:B------:R-:W-:-:S02]  /*18d0*/  UMOV UR10, UR34 ;  /* 0x00000022000a7c82 */ /* 0x000fc40008000000 */
[----:B------:R-:W-:Y:S02]  /*18e0*/  UIADD3 UR32, UPT, UPT, UR8, 0x8400, URZ ;  /* 0x0000840008207890 */ /* 0x000fe4000fffe0ff */
[----:B------:R-:W-:Y:S02]  /*18f0*/  UIADD3 UR8, UPT, UPT, UR8, 0x14400, URZ ;  /* 0x0001440008087890 */ /* 0x000fe4000fffe0ff */
[----:B------:R-:W-:Y:S01]  /*1900*/  UIADD3 UR16, UPT, UPT, UR16, 0x1, URZ ;  /* 0x0000000110107890 */ /* 0x000fe2000fffe0ff */
[----:B------:R-:W-:Y:S01]  /*1910*/  UMOV UR24, UR5 ;  /* 0x0000000500187c82 */ /* 0x000fe20008000000 */
[----:B------:R-:W-:Y:S02]  /*1920*/  UMOV UR17, UR6 ;  /* 0x0000000600117c82 */ /* 0x000fe40008000000 */
[----:B------:R-:W-:Y:S01]  /*1930*/  UISETP.NE.AND UP0, UPT, UR16, UR5, UPT ;  /* 0x000000051000728c */ /* 0x000fe2000bf05270 */
[----:B------:R1:W-:Y:S02]  /*1940*/  UTMALDG.3D [UR32], [UR26], desc[UR18] ;  /* 0x000012201a0075b4 */ /* 0x0003e40008011000 */
[----:B------:R1:W-:Y:S06]  /*1950*/  UTMALDG.3D [UR8], [UR20], desc[UR18] ;  /* 0x00001208140075b4 */ /* 0x0003ec0008011000 */
[----:B------:R-:W-:Y:S05]  /*1960*/  BRA.U UP0, `(.L_x_25) ;  /* 0xfffffffd00647547 */ /* 0x000fea000b83ffff */
.L_x_20:
[----:B-1----:R-:W-:Y:S01]  /*1970*/  ULEA UR8, UR6, UR4, 0x3 ;  /* 0x0000000406087291 */ /* 0x002fe2000f8e18ff */
[----:B------:R-:W-:Y:S01]  /*1980*/  SHF.L.U32 R2, R17, 0x1f, RZ ;  /* 0x0000001f11027819 */ /* 0x000fe200000006ff */
[----:B------:R-:W-:Y:S01]  /*1990*/  @!P1 SYNCS.ARRIVE.TRANS64.A1T0 RZ, [UR4+0x78], RZ ;  /* 0x000078ffffff99a7 */ /* 0x000fe20008100004 */
[----:B------:R-:W-:-:S06]  /*19a0*/  UISETP.GT.AND UP0, UPT, UR15, UR14, UPT ;  /* 0x0000000e0f00728c */ /* 0x000fcc000bf04270 */
[----:B--2---:R1:W2:Y:S03]  /*19b0*/  SYNCS.PHASECHK.TRANS64.TRYWAIT P0, [UR8+0x18], R2 ;  /* 0x00001802ff0075a7 */ /* 0x0042a60008001108 */
[----:B------:R-:W-:Y:S05]  /*19c0*/  BRA.U !UP0, `(.L_x_26) ;  /* 0x0000000108a87547 */ /* 0x000fea000b800000 */
[----:B------:R-:W-:Y:S01]  /*19d0*/  UIADD3 UR21, UPT, UPT, UR7, UR24, URZ ;  /* 0x0000001807157290 */ /* 0x000fe2000fffe0ff */
[----:B------:R-:W-:-:S11]  /*19e0*/  UMOV UR25, UR6 ;  /* 0x0000000600197c82 */ /* 0x000fd60008000000 */
.L_x_31:
[----:B-1----:R-:W-:Y:S01]  /*19f0*/  ULEA UR17, UR25, UR4, 0x3 ;  /* 0x0000000419117291 */ /* 0x002fe2000f8e18ff */
[----:B--2---:R-:W-:Y:S01]  /*1a00*/  @!P5 MOV R3, 0x8000 ;  /* 0x000080000003d802 */ /* 0x004fe20000000f00 */
[----:B--2---:R-:W-:Y:S10]  /*1a10*/  @P0 BRA `(.L_x_27) ;  /* 0x00000000000c0947 */ /* 0x004ff40003800000 */
[----:B------:R-:W-:-:S04]  /*1a20*/  SHF.L.U32 R4, R17, 0x1f, RZ ;  /* 0x0000001f11047819 */ /* 0x000fc800000006ff */
[----:B------:R-:W2:Y:S02]  /*1a30*/  SYNCS.PHASECHK.TRANS64.TRYWAIT P0, [UR17+0x18], R4 ;  /* 0x00001804ff0075a7 */ /* 0x000ea40008001111 */
[----:B--2---:R-:W-:Y:S05]  /*1a40*/  @!P0 BRA `(.L_x_28) ;  /* 0x0000007000908947 */ /* 0x004fea0003800000 */
.L_x_27:
[----:B------:R2:W-:Y:S01]  /*1a50*/  @!P5 SYNCS.ARRIVE.TRANS64 RZ, [UR17], R3 ;  /* 0x00000003ffffd9a7 */ /* 0x0005e20008000011 */
[----:B------:R-:W-:Y:S04]  /*1a60*/  BSSY.RECONVERGENT B0, `(.L_x_29) ;  /* 0x0000003000007945 */ /* 0x000fe80003800200 */
[----:B------:R-:W-:Y:S05]  /*1a70*/  @P4 BRA `(.L_x_30) ;  /* 0x0000000000044947 */ /* 0x000fea0003800000 */
[----:B------:R-:W-:Y:S05]  /*1a80*/  BPT.TRAP 0x1 ;  /* 0x000000040000795c */ /* 0x000fea0000300000 */
.L_x_30:
[----:B------:R-:W-:Y:S05]  /*1a90*/  BSYNC.RECONVERGENT B0 ;  /* 0x0000000000007941 */ /* 0x000fea0003800200 */
.L_x_29:
        /* <DEDUP_REMOVED lines=20> */
[----:B------:R-:W-:Y:S01]  /*1be0*/  UIADD3 UR8, UPT, UPT, UR8, 0x14400, URZ ;  /* 0x0001440008087890 */ /* 0x000fe2000fffe0ff */
[----:B------:R-:W-:Y:S01]  /*1bf0*/  UMOV UR9, UR17 ;  /* 0x0000001100097c82 */ /* 0x000fe20008000000 */
[----:B------:R-:W-:Y:S01]  /*1c00*/  UMOV UR10, UR18 ;  /* 0x00000012000a7c82 */ /* 0x000fe20008000000 */
[----:B------:R-:W-:Y:S01]  /*1c10*/  UIADD3 UR24, UPT, UPT, UR24, 0x1, URZ ;  /* 0x0000000118187890 */ /* 0x000fe2000fffe0ff */
[----:B------:R-:W-:-:S03]  /*1c20*/  UMOV UR25, UR6 ;  /* 0x0000000600197c82 */ /* 0x000fc60008000000 */
[----:B------:R1:W-:Y:S01]  /*1c30*/  UTMALDG.3D [UR16], [UR30], desc[UR26] ;  /* 0x00001a101e0075b4 */ /* 0x0003e20008011000 */
[----:B------:R-:W-:Y:S01]  /*1c40*/  UISETP.NE.AND UP0, UPT, UR24, UR21, UPT ;  /* 0x000000151800728c */ /* 0x000fe2000bf05270 */
[----:B------:R1:W-:Y:S08]  /*1c50*/  UTMALDG.3D [UR8], [UR28], desc[UR26] ;  /* 0x00001a081c0075b4 */ /* 0x0003f00008011000 */
[----:B------:R-:W-:Y:S05]  /*1c60*/  BRA.U UP0, `(.L_x_31) ;  /* 0xfffffffd00607547 */ /* 0x000fea000b83ffff */
.L_x_26:
[C---:B-1----:R-:W-:Y:S01]  /*1c70*/  LEA R2, R16.reuse, UR4, 0x3 ;  /* 0x0000000410027c11 */ /* 0x042fe2000f8e18ff */
[----:B------:R-:W-:Y:S01]  /*1c80*/  NOP ;  /* 0x0000000000007918 */ /* 0x000fe20000000000 */
[----:B--2---:R-:W-:Y:S02]  /*1c90*/  SHF.L.U32 R3, R13, 0x1f, RZ ;  /* 0x0000001f0d037819 */ /* 0x004fe400000006ff */
[----:B------:R-:W-:Y:S02]  /*1ca0*/  LEA R4, R16, UR4, 0x4 ;  /* 0x0000000410047c11 */ /* 0x000fe4000f8e20ff */
[----:B------:R-:W1:Y:S02]  /*1cb0*/  SYNCS.PHASECHK.TRANS64.TRYWAIT P0, [R2+URZ+0x80], R3 ;  /* 0x00008003020075a7 */ /* 0x000e6400080011ff */
[----:B-1----:R-:W-:Y:S05]  /*1cc0*/  @!P0 BRA `(.L_x_32) ;  /* 0x0000007000088947 */ /* 0x002fea0003800000 */
.L_x_133:
[----:B------:R-:W2:Y:S01]  /*1cd0*/  LDS.128 R4, [R4+0x110] ;  /* 0x0001100004047984 */ /* 0x000ea20000000c00 */
[----:B---3--:R-:W-:Y:S01]  /*1ce0*/  ISETP.GE.AND P0, PT, R40, 0x1, PT ;  /* 0x000000012800780c */ /* 0x008fe20003f06270 */
[----:B-1----:R-:W-:Y:S01]  /*1cf0*/  VIADD R2, R2, 0x90 ;  /* 0x0000009002027836 */ /* 0x002fe20000000000 */
[----:B------:R-:W-:Y:S01]  /*1d00*/  @!PT LDS RZ, [RZ] ;  /* 0x00000000fffff984 */ /* 0x000fe20000000800 */
[----:B------:R-:W-:Y:S01]  /*1d10*/  @!PT LDS RZ, [RZ] ;  /* 0x00000000fffff984 */ /* 0x000fe20000000800 */
[----:B------:R-:W-:Y:S01]  /*1d20*/  @!PT LDS RZ, [RZ] ;  /* 0x00000000fffff984 */ /* 0x000fe20000000800 */
[----:B------:R-:W-:Y:S01]  /*1d30*/  @!PT LDS RZ, [RZ] ;  /* 0x00000000fffff984 */ /* 0x000fe20000000800 */
[----:B------:R1:W-:Y:S06]  /*1d40*/  MEMBAR.ALL.CTA ;  /* 0x0000000000007992 */ /* 0x0003ec0000008000 */
[----:B-1----:R-:W1:Y:S01]  /*1d50*/  FENCE.VIEW.ASYNC.S ;  /* 0x00000000000073c6 */ /* 0x002e620000000000 */
[----:B------:R-:W-:-:S04]  /*1d60*/  PRMT R2, RZ, 0x654, R2 ;  /* 0x00000654ff027816 */ /* 0x000fc80000000002 */
[----:B-1----:R1:W-:Y:S01]  /*1d70*/  SYNCS.ARRIVE.TRANS64.RED.A1T0 RZ, [R2+URZ], RZ ;  /* 0x000000ff02ff79a7 */ /* 0x0023e200081004ff */
[----:B--2---:R-:W-:-:S13]  /*1d80*/  LOP3.LUT P2, RZ, R6, 0x1, RZ, 0xc0, !PT ;  /* 0x0000000106ff7812 */ /* 0x004fda000784c0ff */
[----:B------:R-:W-:Y:S01]  /*1d90*/  @P2 SHF.R.U32.HI R3, RZ, 0x10, R5 ;  /* 0x00000010ff032819 */ /* 0x000fe20000011605 */
[----:B------:R-:W-:Y:S01]  /*1da0*/  VOTEU.ANY UP0, P2 ;  /* 0x0000000000ff7886 */ /* 0x000fe20001000100 */
[----:B------:R-:W-:Y:S02]  /*1db0*/  @P2 MOV R10, R4 ;  /* 0x00000004000a2202 */ /* 0x000fe40000000f00 */
[----:B------:R-:W-:Y:S02]  /*1dc0*/  @P2 R2UR.BROADCAST UR8, R3 ;  /* 0x00000000030822ca */ /* 0x000fe400008e0000 */
[----:B------:R-:W-:-:S11]  /*1dd0*/  @P2 LOP3.LUT R9, R5, 0xffff, RZ, 0xc0, !PT ;  /* 0x0000ffff05092812 */ /* 0x000fd600078ec0ff */
[----:B------:R-:W-:Y:S01]  /*1de0*/  @UP0 UMOV UR36, UR8 ;  /* 0x0000000800240c82 */ /* 0x000fe20008000000 */
[----:B-1----:R-:W-:Y:S05]  /*1df0*/  @!P0 BRA `(.L_x_33) ;  /* 0x0000000000b88947 */ /* 0x002fea0003800000 */
[----:B------:R-:W4:Y:S01]  /*1e00*/  LDC.64 R4, c[0x0][0xb18] ;  /* 0x0002c600ff047b82 */ /* 0x000f220000000a00 */
[----:B------:R-:W-:-:S07]  /*1e10*/  ISETP.NE.AND P3, PT, R40, 0x1, PT ;  /* 0x000000012800780c */ /* 0x000fce0003f65270 */
[----:B------:R-:W1:Y:S08]  /*1e20*/  LDC.64 R6, c[0x0][0xb10] ;  /* 0x0002c400ff067b82 */ /* 0x000e700000000a00 */
[----:B------:R-:W2:Y:S08]  /*1e30*/  LDC R14, c[0x0][0xb20] ;  /* 0x0002c800ff0e7b82 */ /* 0x000eb00000000800 */
[----:B------:R-:W3:Y:S01]  /*1e40*/  LDC R15, c[0x0][0xb0c] ;  /* 0x0002c300ff0f7b82 */ /* 0x000ee20000000800 */
[----:B----4-:R-:W-:Y:S01]  /*1e50*/  IMAD.HI.U32 R19, R0, R5, RZ ;  /* 0x0000000500137227 */ /* 0x010fe200078e00ff */
[----:B------:R-:W-:-:S03]  /*1e60*/  ISETP.NE.AND P0, PT, R4, 0x1, PT ;  /* 0x000000010400780c */ /* 0x000fc60003f05270 */
[----:B------:R-:W-:-:S03]  /*1e70*/  IMAD.HI.U32 R5, R9, R5, RZ ;  /* 0x0000000509057227 */ /* 0x000fc600078e00ff */
[----:B------:R-:W4:Y:S01]  /*1e80*/  LDC.64 R2, c[0x0][0xb28] ;  /* 0x0002ca00ff027b82 */ /* 0x000f220000000a00 */
[----:B-1----:R-:W-:-:S04]  /*1e90*/  IMAD.HI.U32 R20, R8, R6, RZ ;  /* 0x0000000608147227 */ /* 0x002fc800078e00ff */
[----:B------:R-:W-:Y:S01]  /*1ea0*/  IMAD.HI.U32 R21, R10, R6, RZ ;  /* 0x000000060a157227 */ /* 0x000fe200078e00ff */
[----:B------:R-:W-:Y:S02]  /*1eb0*/  SHF.R.U32.HI R20, RZ, R7, R20 ;  /* 0x00000007ff147219 */ /* 0x000fe40000011614 */
[-C--:B--2---:R-:W-:Y:S02]  /*1ec0*/  SHF.R.U32.HI R19, RZ, R14.reuse, R19 ;  /* 0x0000000eff137219 */ /* 0x084fe40000011613 */
[----:B------:R-:W-:Y:S02]  /*1ed0*/  SHF.R.U32.HI R5, RZ, R14, R5 ;  /* 0x0000000eff057219 */ /* 0x000fe40000011605 */
[----:B------:R-:W-:Y:S02]  /*1ee0*/  SEL R19, R0, R19, !P0 ;  /* 0x0000001300137207 */ /* 0x000fe40004000000 */
[----:B------:R-:W-:Y:S02]  /*1ef0*/  SHF.R.U32.HI R21, RZ, R7, R21 ;  /* 0x00000007ff157219 */ /* 0x000fe40000011615 */
[----:B---3--:R-:W-:-:S02]  /*1f00*/  ISETP.NE.AND P1, PT, R15, 0x1, PT ;  /* 0x000000010f00780c */ /* 0x008fc40003f25270 */
[----:B------:R-:W-:Y:S02]  /*1f10*/  SEL R5, R9, R5, !P0 ;  /* 0x0000000509057207 */ /* 0x000fe40004000000 */
[----:B------:R-:W-:Y:S02]  /*1f20*/  SEL R20, R8, R20, !P1 ;  /* 0x0000001408147207 */ /* 0x000fe40004800000 */
[----:B------:R-:W-:Y:S01]  /*1f30*/  SEL R21, R10, R21, !P1 ;  /* 0x000000150a157207 */ /* 0x000fe20004800000 */
[----:B----4-:R-:W-:-:S04]  /*1f40*/  IMAD.HI.U32 R18, R19, R2, RZ ;  /* 0x0000000213127227 */ /* 0x010fc800078e00ff */
        /* <DEDUP_REMOVED lines=10> */
[----:B------:R-:W-:-:S04]  /*1ff0*/  @!P0 IMAD.HI.U32 R7, R21, R2, RZ ;  /* 0x0000000215078227 */ /* 0x000fc800078e00ff */
[----:B------:R-:W-:Y:S01]  /*2000*/  IMAD.MOV R2, RZ, RZ, -R6 ;  /* 0x000000ffff027224 */ /* 0x000fe200078e0a06 */
[----:B------:R-:W-:Y:S02]  /*2010*/  @!P0 SHF.R.U32.HI R3, RZ, R3, R7 ;  /* 0x00000003ff038219 */ /* 0x000fe40000011607 */
[----:B------:R-:W-:Y:S01]  /*2020*/  IADD3 R7, PT, PT, -R5, RZ, RZ ;  /* 0x000000ff05077210 */ /* 0x000fe20007ffe1ff */
[----:B------:R-:W-:Y:S01]  /*2030*/  IMAD R2, R40, R2, R5 ;  /* 0x0000000228027224 */ /* 0x000fe200078e0205 */
        /* <DEDUP_REMOVED lines=10> */
.L_x_33:
[----:B------:R-:W1:Y:S02]  /*20e0*/  LDCU UR8, c[0x0][0xb30] ;  /* 0x00016600ff0877ac */ /* 0x000e640008000800 */
[----:B-1----:R-:W-:-:S09]  /*20f0*/  UISETP.NE.AND UP0, UPT, UR8, 0x1, UPT ;  /* 0x000000010800788c */ /* 0x002fd2000bf05270 */
[----:B------:R-:W-:Y:S05]  /*2100*/  BRA.U UP0, `(.L_x_34) ;  /* 0x0000000100407547 */ /* 0x000fea000b800000 */
[----:B------:R-:W1:Y:S08]  /*2110*/  LDC.64 R4, c[0x0][0xb10] ;  /* 0x0002c400ff047b82 */ /* 0x000e700000000a00 */
[----:B------:R-:W2:Y:S08]  /*2120*/  LDC.64 R2, c[0x0][0xb18] ;  /* 0x0002c600ff027b82 */ /* 0x000eb00000000a00 */
[----:B------:R-:W3:Y:S08]  /*2130*/  LDC R6, c[0x0][0xb20] ;  /* 0x0002c800ff067b82 */ /* 0x000ef00000000800 */
[----:B------:R-:W4:Y:S01]  /*2140*/  LDC R7, c[0x0][0xb0c] ;  /* 0x0002c300ff077b82 */ /* 0x000f220000000800 */
[----:B-1----:R-:W-:-:S05]  /*2150*/  IMAD.HI.U32 R4, R10, R4, RZ ;  /* 0x000000040a047227 */ /* 0x002fca00078e00ff */
[----:B------:R-:W-:Y:S01]  /*2160*/  SHF.R.U32.HI R4, RZ, R5, R4 ;  /* 0x00000005ff047219 */ /* 0x000fe20000011604 */
[----:B--2---:R-:W-:Y:S01]  /*2170*/  IMAD.HI.U32 R3, R9, R3, RZ ;  /* 0x0000000309037227 */ /* 0x004fe200078e00ff */
[----:B------:R-:W-:-:S04]  /*2180*/  ISETP.NE.AND P0, PT, R2, 0x1, PT ;  /* 0x000000010200780c */ /* 0x000fc80003f05270 */
[----:B---3--:R-:W-:-:S04]  /*2190*/  SHF.R.U32.HI R3, RZ, R6, R3 ;  /* 0x00000006ff037219 */ /* 0x008fc80000011603 */
[----:B------:R-:W-:Y:S02]  /*21a0*/  SEL R3, R9, R3, !P0 ;  /* 0x0000000309037207 */ /* 0x000fe40004000000 */
[----:B----4-:R-:W-:-:S04]  /*21b0*/  ISETP.NE.AND P1, PT, R7, 0x1, PT ;  /* 0x000000010700780c */ /* 0x010fc80003f25270 */
[----:B------:R-:W-:-:S05]  /*21c0*/  SEL R4, R10, R4, !P1 ;  /* 0x000000040a047207 */ /* 0x000fca0004800000 */
[----:B------:R-:W-:Y:S02]  /*21d0*/  IMAD.IADD R5, R3, 0x1, -R4 ;  /* 0x0000000103057824 */ /* 0x000fe400078e0a04 */
[----:B------:R-:W-:Y:S02]  /*21e0*/  IMAD.IADD R3, R4, 0x1, -R3 ;  /* 0x0000000104037824 */ /* 0x000fe400078e0a03 */
[----:B------:R-:W-:Y:S02]  /*21f0*/  IMAD R10, R5, R7, R10 ;  /* 0x00000007050a7224 */ /* 0x000fe400078e020a */
[----:B------:R-:W-:-:S07]  /*2200*/  IMAD R9, R3, R2, R9 ;  /* 0x0000000203097224 */ /* 0x000fce00078e0209 */
.L_x_34:
[----:B------:R-:W-:Y:S01]  /*2210*/  VIADD R16, R16, 0x1 ;  /* 0x0000000110107836 */ /* 0x000fe20000000000 */
[----:B------:R-:W-:Y:S01]  /*2220*/  PLOP3.LUT P1, PT, PT, PT, PT, 0x80, 0x8 ;  /* 0x000000000008781c */ /* 0x000fe20003f2f070 */
[----:B------:R-:W-:Y:S02]  /*2230*/  IMAD.IADD R15, R10, 0x1, R87 ;  /* 0x000000010a0f7824 */ /* 0x000fe400078e0257 */
[----:B------:R-:W-:Y:S01]  /*2240*/  IMAD.IADD R14, R9, 0x1, R86 ;  /* 0x00000001090e7824 */ /* 0x000fe200078e0256 */
[----:B------:R-:W-:-:S04]  /*2250*/  ISETP.NE.AND P0, PT, R16, 0x2, PT ;  /* 0x000000021000780c */ /* 0x000fc80003f05270 */
[----:B------:R-:W-:Y:S02]  /*2260*/  SEL R2, RZ, 0x1, P0 ;  /* 0x00000001ff027807 */ /* 0x000fe40000000000 */
[----:B------:R-:W-:Y:S02]  /*2270*/  SEL R16, R16, RZ, P0 ;  /* 0x000000ff10107207 */ /* 0x000fe40000000000 */
[----:B------:R-:W-:Y:S01]  /*2280*/  LOP3.LUT R13, R13, R2, RZ, 0x3c, !PT ;  /* 0x000000020d0d7212 */ /* 0x000fe200078e3cff */
[----:B------:R-:W-:Y:S06]  /*2290*/  @P2 BRA `(.L_x_35) ;  /* 0xfffffff000a02947 */ /* 0x000fec000383ffff */
[----:B------:R-:W-:Y:S01]  /*22a0*/  UIADD3 UR4, UPT, UPT, UR4, 0x18, URZ ;  /* 0x0000001804047890 */ /* 0x000fe2000fffe0ff */
[----:B------:R-:W-:-:S03]  /*22b0*/  SHF.L.U32 R2, R17, 0x1f, RZ ;  /* 0x0000001f11027819 */ /* 0x000fc600000006ff */
[----:B------:R-:W-:-:S09]  /*22c0*/  ULEA UR5, UR6, UR4, 0x3 ;  /* 0x0000000406057291 */ /* 0x000fd2000f8e18ff */
[----:B------:R-:W1:Y:S02]  /*22d0*/  SYNCS.PHASECHK.TRANS64.TRYWAIT P0, [UR5], R2 ;  /* 0x00000002ff0075a7 */ /* 0x000e640008001105 */
[----:B-1----:R-:W-:Y:S05]  /*22e0*/  @!P0 BRA `(.L_x_36) ;  /* 0x0000006800948947 */ /* 0x002fea0003800000 */
.L_x_135:
[----:B------:R-:W-:-:S04]  /*22f0*/  UIADD3 UR6, UPT, UPT, UR6, 0x1, URZ ;  /* 0x0000000106067890 */ /* 0x000fc8000fffe0ff */
[----:B------:R-:W-:-:S04]  /*2300*/  UISETP.NE.AND UP0, UPT, UR6, 0x3, UPT ;  /* 0x000000030600788c */ /* 0x000fc8000bf05270 */
[----:B------:R-:W-:Y:S02]  /*2310*/  USEL UR7, URZ, 0x1, UP0 ;  /* 0x00000001ff077887 */ /* 0x000fe40008000000 */
[----:B------:R-:W-:-:S04]  /*2320*/  USEL UR6, UR6, URZ, UP0 ;  /* 0x000000ff06067287 */ /* 0x000fc80008000000 */
[----:B------:R-:W-:Y:S01]  /*2330*/  ULEA UR5, UR6, UR4, 0x3 ;  /* 0x0000000406057291 */ /* 0x000fe2000f8e18ff */
[----:B------:R-:W-:-:S04]  /*2340*/  LOP3.LUT R17, R17, UR7, RZ, 0x3c, !PT ;  /* 0x0000000711117c12 */ /* 0x000fc8000f8e3cff */
[----:B-1----:R-:W-:-:S04]  /*2350*/  SHF.L.U32 R2, R17, 0x1f, RZ ;  /* 0x0000001f11027819 */ /* 0x002fc800000006ff */
[----:B------:R-:W1:Y:S02]  /*2360*/  SYNCS.PHASECHK.TRANS64.TRYWAIT P0, [UR5], R2 ;  /* 0x00000002ff0075a7 */ /* 0x000e640008001105 */
[----:B-1----:R-:W-:Y:S05]  /*2370*/  @!P0 BRA `(.L_x_37) ;  /* 0x0000006800888947 */ /* 0x002fea0003800000 */
.L_x_137:
[----:B------:R-:W-:-:S04]  /*2380*/  UIADD3 UR6, UPT, UPT, UR6, 0x1, URZ ;  /* 0x0000000106067890 */ /* 0x000fc8000fffe0ff */
[----:B------:R-:W-:-:S04]  /*2390*/  UISETP.NE.AND UP0, UPT, UR6, 0x3, UPT ;  /* 0x000000030600788c */ /* 0x000fc8000bf05270 */
[----:B------:R-:W-:Y:S02]  /*23a0*/  USEL UR5, URZ, 0x1, UP0 ;  /* 0x00000001ff057887 */ /* 0x000fe40008000000 */
[----:B------:R-:W-:-:S04]  /*23b0*/  USEL UR6, UR6, URZ, UP0 ;  /* 0x000000ff06067287 */ /* 0x000fc80008000000 */
[----:B------:R-:W-:Y:S01]  /*23c0*/  ULEA UR6, UR6, UR4, 0x3 ;  /* 0x0000000406067291 */ /* 0x000fe2000f8e18ff */
[----:B-1----:R-:W-:-:S04]  /*23d0*/  LOP3.LUT R2, R17, UR5, RZ, 0x3c, !PT ;  /* 0x0000000511027c12 */ /* 0x002fc8000f8e3cff */
[----:B------:R-:W-:Y:S01]  /*23e0*/  SHF.L.U32 R2, R2, 0x1f, RZ ;  /* 0x0000001f02027819 */ /* 0x000fe200000006ff */
[----:B----4-:R-:W-:-:S07]  /*23f0*/  IMAD.U32 R0, RZ, RZ, UR6 ;  /* 0x00000006ff007e24 */ /* 0x010fce000f8e00ff */
.L_x_38:
[----:B-1----:R1:W2:Y:S02]  /*2400*/  SYNCS.PHASECHK.TRANS64.TRYWAIT P0, [R0+URZ], R2 ;  /* 0x00000002000075a7 */ /* 0x0022a400080011ff */
[----:B--2---:R-:W-:Y:S05]  /*2410*/  @!P0 NANOSLEEP.SYNCS 0x989680 ;  /* 0x009896800000895d */ /* 0x004fea0003900000 */
[----:B------:R-:W2:Y:S02]  /*2420*/  @!P0 SYNCS.PHASECHK.TRANS64 P0, [R0+URZ], R2 ;  /* 0x00000002000085a7 */ /* 0x000ea400080010ff */
[----:B--2---:R-:W-:Y:S05]  /*2430*/  @P0 EXIT ;  /* 0x000000000000094d */ /* 0x004fea0003800000 */
[----:B------:R-:W-:Y:S05]  /*2440*/  BRA `(.L_x_38) ;  /* 0xfffffffc00ec7947 */ /* 0x000fea000383ffff */
.L_x_17:
[----:B------:R-:W-:-:S04]  /*2450*/  UISETP.NE.AND UP1, UPT, UR37, URZ, UPT ;  /* 0x000000ff2500728c */ /* 0x000fc8000bf25270 */
[----:B------:R-:W-:-:S09]  /*2460*/  UISETP.NE.OR UP1, UPT, UR8, 0x1, UP1 ;  /* 0x000000010800788c */ /* 0x000fd20008f25670 */
[----:B------:R-:W-:Y:S05]  /*2470*/  BRA.U UP1, `(.L_x_39) ;  /* 0x0000000501487547 */ /* 0x000fea000b800000 */
[----:B------:R-:W-:Y:S01]  /*2480*/  ISETP.NE.AND P2, PT, R2, RZ, PT ;  /* 0x000000ff0200720c */ /* 0x000fe20003f45270 */
[----:B------:R-:W-:Y:S01]  /*2490*/  IMAD.MOV.U32 R12, RZ, RZ, 0x1 ;  /* 0x00000001ff0c7424 */ /* 0x000fe200078e00ff */
[----:B------:R-:W-:Y:S02]  /*24a0*/  CS2R R10, SRZ ;  /* 0x00000000000a7805 */ /* 0x000fe4000001ff00 */
[----:B------:R-:W-:Y:S01]  /*24b0*/  CS2R R8, SRZ ;  /* 0x0000000000087805 */ /* 0x000fe2000001ff00 */
[----:B------:R-:W-:Y:S01]  /*24c0*/  UMOV UR4, 0x400 ;  /* 0x0000040000047882 */ /* 0x000fe20000000000 */
[----:B------:R-:W-:Y:S01]  /*24d0*/  UMOV UR6, URZ ;  /* 0x000000ff00067c82 */ /* 0x000fe20008000000 */
[----:B------:R-:W-:-:S12]  /*24e0*/  ULEA UR37, UR37, UR4, 0x18 ;  /* 0x0000000425257291 */ /* 0x000fd8000f8ec0ff */
.L_x_43:
[----:B------:R-:W-:Y:S02]  /*24f0*/  LEA R0, R8, UR37, 0x3 ;  /* 0x0000002508007c11 */ /* 0x000fe4000f8e18ff */
[----:B------:R-:W-:-:S03]  /*2500*/  SHF.L.U32 R4, R9, 0x1f, RZ ;  /* 0x0000001f09047819 */ /* 0x000fc600000006ff */
[----:B------:R-:W-:Y:S01]  /*2510*/  VIADD R5, R0, 0xf0 ;  /* 0x000000f000057836 */ /* 0x000fe20000000000 */
[----:B------:R-:W1:Y:S02]  /*2520*/  SYNCS.PHASECHK.TRANS64.TRYWAIT P0, [R0+URZ+0xe0], R4 ;  /* 0x0000e004000075a7 */ /* 0x000e6400080011ff */
[----:B-1----:R-:W-:Y:S05]  /*2530*/  @!P0 BRA `(.L_x_40) ;  /* 0x0000006800308947 */ /* 0x002fea0003800000 */
.L_x_138:
[----:B------:R-:W-:Y:S01]  /*2540*/  ULEA UR5, UR6, UR37, 0x3 ;  /* 0x0000002506057291 */ /* 0x000fe2000f8e18ff */
[----:B-1----:R-:W-:Y:S01]  /*2550*/  PRMT R0, RZ, 0x654, R5 ;  /* 0x00000654ff007816 */ /* 0x002fe20000000005 */
[----:B------:R-:W-:Y:S01]  /*2560*/  @!P2 IMAD.MOV.U32 R4, RZ, RZ, 0x10 ;  /* 0x00000010ff04a424 */ /* 0x000fe200078e00ff */
[----:B------:R-:W-:Y:S01]  /*2570*/  SHF.L.U32 R5, R12, 0x1f, RZ ;  /* 0x0000001f0c057819 */ /* 0x000fe200000006ff */
[----:B------:R-:W-:Y:S01]  /*2580*/  UIADD3 UR4, UPT, UPT, UR5, 0x80, URZ ;  /* 0x0000008005047890 */ /* 0x000fe2000fffe0ff */
[----:B------:R1:W-:Y:S05]  /*2590*/  SYNCS.ARRIVE.TRANS64.RED.A1T0 RZ, [R0+URZ], RZ ;  /* 0x000000ff00ff79a7 */ /* 0x0003ea00081004ff */
[----:B------:R-:W-:Y:S01]  /*25a0*/  IMAD.U32 R6, RZ, RZ, UR4 ;  /* 0x00000004ff067e24 */ /* 0x000fe2000f8e00ff */
[----:B------:R-:W2:Y:S04]  /*25b0*/  SYNCS.PHASECHK.TRANS64.TRYWAIT P0, [UR5+0x90], R5 ;  /* 0x00009005ff0075a7 */ /* 0x000ea80008001105 */
[----:B------:R-:W-:Y:S01]  /*25c0*/  PRMT R6, R2, 0x654, R6 ;  /* 0x0000065402067816 */ /* 0x000fe20000000006 */
[----:B-12---:R-:W-:Y:S06]  /*25d0*/  @!P0 BRA `(.L_x_41) ;  /* 0x00000068001c8947 */ /* 0x006fec0003800000 */
.L_x_140:
[----:B------:R-:W-:Y:S01]  /*25e0*/  ULEA UR4, UR6, UR37, 0x4 ;  /* 0x0000002506047291 */ /* 0x000fe2000f8e20ff */
[----:B------:R-:W-:Y:S01]  /*25f0*/  SEL R3, R6, R3, !P2 ;  /* 0x0000000306037207 */ /* 0x000fe20005000000 */
[----:B------:R-:W-:Y:S01]  /*2600*/  UIADD3 UR5, UPT, UPT, UR5, 0x80, URZ ;  /* 0x0000008005057890 */ /* 0x000fe2000fffe0ff */
[----:B-1----:R-:W-:Y:S01]  /*2610*/  LEA R0, R11, UR37, 0x3 ;  /* 0x000000250b007c11 */ /* 0x002fe2000f8e18ff */
[----:B------:R-:W-:Y:S01]  /*2620*/  UIADD3 UR4, UPT, UPT, UR4, 0x110, URZ ;  /* 0x0000011004047890 */ /* 0x000fe2000fffe0ff */
[----:B------:R1:W-:Y:S01]  /*2630*/  @!P2 SYNCS.ARRIVE.TRANS64.RED RZ, [R3+URZ], R4 ;  /* 0x0000000403ffa9a7 */ /* 0x0003e200080004ff */
[----:B------:R-:W-:Y:S01]  /*2640*/  UIADD3 UR6, UPT, UPT, UR6, 0x1, URZ ;  /* 0x0000000106067890 */ /* 0x000fe2000fffe0ff */
[----:B------:R-:W-:-:S03]  /*2650*/  VIADD R8, R8, 0x1 ;  /* 0x0000000108087836 */ /* 0x000fc60000000000 */
[----:B------:R-:W-:Y:S02]  /*2660*/  UISETP.NE.AND UP0, UPT, UR6, 0x2, UPT ;  /* 0x000000020600788c */ /* 0x000fe4000bf05270 */
[----:B------:R-:W-:Y:S01]  /*2670*/  ISETP.NE.AND P0, PT, R8, 0x2, PT ;  /* 0x000000020800780c */ /* 0x000fe20003f05270 */
[----:B------:R-:W-:Y:S06]  /*2680*/  UGETNEXTWORKID.BROADCAST [UR4], [UR5] ;  /* 0x00000000040073ca */ /* 0x000fec0008000100 */
[----:B------:R-:W-:Y:S02]  /*2690*/  USEL UR4, URZ, 0x1, UP0 ;  /* 0x00000001ff047887 */ /* 0x000fe40008000000 */
[----:B------:R-:W-:-:S04]  /*26a0*/  USEL UR6, UR6, URZ, UP0 ;  /* 0x000000ff06067287 */ /* 0x000fc80008000000 */
[----:B------:R-:W-:Y:S02]  /*26b0*/  LOP3.LUT R12, R12, UR4, RZ, 0x3c, !PT ;  /* 0x000000040c0c7c12 */ /* 0x000fe4000f8e3cff */
[----:B-1----:R-:W-:-:S04]  /*26c0*/  SHF.L.U32 R4, R10, 0x1f, RZ ;  /* 0x0000001f0a047819 */ /* 0x002fc800000006ff */
[----:B------:R-:W1:Y:S02]  /*26d0*/  SYNCS.PHASECHK.TRANS64.TRYWAIT P1, [R0+URZ+0x80], R4 ;  /* 0x00008004000075a7 */ /* 0x000e6400080211ff */
[----:B-1----:R-:W-:Y:S05]  /*26e0*/  @!P1 BRA `(.L_x_42) ;  /* 0x0000006400f09947 */ /* 0x002fea0003800000 */
.L_x_141:
[C---:B-1----:R-:W-:Y:S01]  /*26f0*/  LEA R4, R11.reuse, UR37, 0x4 ;  /* 0x000000250b047c11 */ /* 0x042fe2000f8e20ff */
[----:B------:R-:W-:Y:S01]  /*2700*/  VIADD R0, R0, 0x90 ;  /* 0x0000009000007836 */ /* 0x000fe20000000000 */
[----:B------:R-:W-:Y:S01]  /*2710*/  SEL R8, R8, RZ, P0 ;  /* 0x000000ff08087207 */ /* 0x000fe20000000000 */
[----:B------:R-:W-:-:S03]  /*2720*/  VIADD R11, R11, 0x1 ;  /* 0x000000010b0b7836 */ /* 0x000fc60000000000 */
[----:B------:R-:W1:Y:S01]  /*2730*/  LDS.128 R4, [R4+0x110] ;  /* 0x0001100004047984 */ /* 0x000e620000000c00 */
[----:B------:R-:W-:Y:S02]  /*2740*/  PRMT R0, RZ, 0x654, R0 ;  /* 0x00000654ff007816 */ /* 0x000fe40000000000 */
[C---:B------:R-:W-:Y:S01]  /*2750*/  ISETP.NE.AND P1, PT, R11.reuse, 0x2, PT ;  /* 0x000000020b00780c */ /* 0x040fe20003f25270 */
[----:B------:R-:W-:Y:S01]  /*2760*/  @!PT LDS RZ, [RZ] ;  /* 0x00000000fffff984 */ /* 0x000fe20000000800 */
[----:B------:R-:W-:Y:S01]  /*2770*/  @!PT LDS RZ, [RZ] ;  /* 0x00000000fffff984 */ /* 0x000fe20000000800 */
[----:B------:R-:W-:Y:S01]  /*2780*/  @!PT LDS RZ, [RZ] ;  /* 0x00000000fffff984 */ /* 0x000fe20000000800 */
[----:B------:R-:W-:Y:S01]  /*2790*/  @!PT LDS RZ, [RZ] ;  /* 0x00000000fffff984 */ /* 0x000fe20000000800 */
[----:B------:R2:W-:Y:S06]  /*27a0*/  MEMBAR.ALL.CTA ;  /* 0x0000000000007992 */ /* 0x0005ec0000008000 */
[----:B--2---:R-:W2:Y:S01]  /*27b0*/  FENCE.VIEW.ASYNC.S ;  /* 0x00000000000073c6 */ /* 0x004ea20000000000 */
[----:B------:R-:W-:Y:S01]  /*27c0*/  SEL R11, R11, RZ, P1 ;  /* 0x000000ff0b0b7207 */ /* 0x000fe20000800000 */
[----:B--2---:R2:W-:Y:S01]  /*27d0*/  SYNCS.ARRIVE.TRANS64.RED.A1T0 RZ, [R0+URZ], RZ ;  /* 0x000000ff00ff79a7 */ /* 0x0045e200081004ff */
[----:B-1----:R-:W-:-:S02]  /*27e0*/  LOP3.LUT P3, RZ, R6, 0x1, RZ, 0xc0, !PT ;  /* 0x0000000106ff7812 */ /* 0x002fc4000786c0ff */
[----:B------:R-:W-:-:S04]  /*27f0*/  SEL R4, RZ, 0x1, P1 ;  /* 0x00000001ff047807 */ /* 0x000fc80000800000 */
[----:B------:R-:W-:Y:S02]  /*2800*/  LOP3.LUT R10, R10, R4, RZ, 0x3c, !PT ;  /* 0x000000040a0a7212 */ /* 0x000fe400078e3cff */
[----:B--2---:R-:W-:-:S04]  /*2810*/  SEL R0, RZ, 0x1, P0 ;  /* 0x00000001ff007807 */ /* 0x004fc80000000000 */
[----:B------:R-:W-:Y:S01]  /*2820*/  LOP3.LUT R9, R9, R0, RZ, 0x3c, !PT ;  /* 0x0000000009097212 */ /* 0x000fe200078e3cff */
[----:B------:R-:W-:Y:S06]  /*2830*/  @P3 BRA `(.L_x_43) ;  /* 0xfffffffc002c3947 */ /* 0x000fec000383ffff */
[----:B------:R-:W-:Y:S01]  /*2840*/  ULEA UR5, UR6, UR37, 0x3 ;  /* 0x0000002506057291 */ /* 0x000fe2000f8e18ff */
[----:B------:R-:W-:-:S08]  /*2850*/  SHF.L.U32 R2, R12, 0x1f, RZ ;  /* 0x0000001f0c027819 */ /* 0x000fd000000006ff */
[----:B------:R-:W1:Y:S02]  /*2860*/  SYNCS.PHASECHK.TRANS64 P0, [UR5+0x90], R2 ;  /* 0x00009002ff0075a7 */ /* 0x000e640008001005 */
[----:B-1----:R-:W-:Y:S05]  /*2870*/  @P0 BRA `(.L_x_44) ;  /* 0x0000000000080947 */ /* 0x002fea0003800000 */
[----:B------:R-:W1:Y:S02]  /*2880*/  SYNCS.PHASECHK.TRANS64.TRYWAIT P0, [UR5+0x90], R2 ;  /* 0x00009002ff0075a7 */ /* 0x000e640008001105 */
[----:B-1----:R-:W-:Y:S05]  /*2890*/  @!P0 BRA `(.L_x_45) ;  /* 0x0000006400988947 */ /* 0x002fea0003800000 */
.L_x_44:
[----:B------:R-:W-:-:S04]  /*28a0*/  UIADD3 UR4, UPT, UPT, UR6, 0x1, URZ ;  /* 0x0000000106047890 */ /* 0x000fc8000fffe0ff */
[----:B------:R-:W-:-:S04]  /*28b0*/  UISETP.NE.AND UP0, UPT, UR4, 0x2, UPT ;  /* 0x000000020400788c */ /* 0x000fc8000bf05270 */
[----:B------:R-:W-:Y:S02]  /*28c0*/  USEL UR7, URZ, 0x1, UP0 ;  /* 0x00000001ff077887 */ /* 0x000fe40008000000 */
[----:B------:R-:W-:-:S04]  /*28d0*/  USEL UR4, UR4, URZ, UP0 ;  /* 0x000000ff04047287 */ /* 0x000fc80008000000 */
[----:B------:R-:W-:Y:S01]  /*28e0*/  ULEA UR4, UR4, UR37, 0x3 ;  /* 0x0000002504047291 */ /* 0x000fe2000f8e18ff */
[----:B-1----:R-:W-:-:S04]  /*28f0*/  LOP3.LUT R2, R12, UR7, RZ, 0x3c, !PT ;  /* 0x000000070c027c12 */ /* 0x002fc8000f8e3cff */
[----:B------:R-:W-:-:S04]  /*2900*/  SHF.L.U32 R0, R2, 0x1f, RZ ;  /* 0x0000001f02007819 */ /* 0x000fc800000006ff */
[----:B------:R-:W1:Y:S02]  /*2910*/  SYNCS.PHASECHK.TRANS64 P0, [UR4+0x90], R0 ;  /* 0x00009000ff0075a7 */ /* 0x000e640008001004 */
[----:B-1----:R-:W-:Y:S05]  /*2920*/  @P0 EXIT ;  /* 0x000000000000094d */ /* 0x002fea0003800000 */
[----:B------:R-:W-:Y:S02]  /*2930*/  SHF.L.U32 R2, R2, 0x1f, RZ ;  /* 0x0000001f02027819 */ /* 0x000fe400000006ff */
[----:B------:R-:W-:-:S07]  /*2940*/  MOV R0, UR4 ;  /* 0x0000000400007c02 */ /* 0x000fce0008000f00 */
.L_x_46:
[----:B-1----:R1:W2:Y:S02]  /*2950*/  SYNCS.PHASECHK.TRANS64.TRYWAIT P0, [R0+URZ+0x90], R2 ;  /* 0x00009002000075a7 */ /* 0x0022a400080011ff */
[----:B--2---:R-:W-:Y:S05]  /*2960*/  @!P0 NANOSLEEP.SYNCS 0x989680 ;  /* 0x009896800000895d */ /* 0x004fea0003900000 */
[----:B------:R-:W2:Y:S02]  /*2970*/  @!P0 SYNCS.PHASECHK.TRANS64 P0, [R0+URZ+0x90], R2 ;  /* 0x00009002000085a7 */ /* 0x000ea400080010ff */
[----:B--2---:R-:W-:Y:S05]  /*2980*/  @P0 EXIT ;  /* 0x000000000000094d */ /* 0x004fea0003800000 */
[----:B------:R-:W-:Y:S05]  /*2990*/  BRA `(.L_x_46) ;  /* 0xfffffffc00ec7947 */ /* 0x000fea000383ffff */
.L_x_39:
[----:B------:R-:W-:-:S09]  /*29a0*/  UISETP.NE.AND UP1, UPT, UR8, URZ, UPT ;  /* 0x000000ff0800728c */ /* 0x000fd2000bf25270 */
[----:B------:R-:W-:Y:S05]  /*29b0*/  BRA.U UP1, `(.L_x_47) ;  /* 0x0000000d01b47547 */ /* 0x000fea000b800000 */
[----:B------:R-:W-:Y:S01]  /*29c0*/  UMOV UR4, 0x40 ;  /* 0x0000004000047882 */ /* 0x000fe20000000000 */
[----:B------:R-:W-:Y:S01]  /*29d0*/  NOP ;  /* 0x0000000000007918 */ /* 0x000fe20000000000 */
[----:B------:R-:W-:Y:S01]  /*29e0*/  ULEA UR4, UR37, UR4, 0x18 ;  /* 0x0000000425047291 */ /* 0x000fe2000f8ec0ff */
[----:B------:R-:W-:Y:S02]  /*29f0*/  UMOV UR5, 0x400 ;  /* 0x0000040000057882 */ /* 0x000fe40000000000 */
[----:B------:R-:W-:-:S06]  /*2a00*/  ULEA UR37, UR37, UR5, 0x18 ;  /* 0x0000000525257291 */ /* 0x000fcc000f8ec0ff */
[----:B------:R-:W1:Y:S02]  /*2a10*/  LDS.U8 R0, [UR4+0x1c] ;  /* 0x00001c04ff007984 */ /* 0x000e640008000000 */
[----:B-1----:R-:W-:-:S13]  /*2a20*/  ISETP.NE.AND P0, PT, R0, RZ, PT ;  /* 0x000000ff0000720c */ /* 0x002fda0003f05270 */
[----:B------:R-:W-:Y:S05]  /*2a30*/  @P0 BRA `(.L_x_48) ;  /* 0x0000000000580947 */ /* 0x000fea0003800000 */
[----:B------:R-:W-:-:S13]  /*2a40*/  ELECT P0, URZ, PT ;  /* 0x0000000000ff782f */ /* 0x000fda0003800000 */
[----:B------:R-:W-:Y:S05]  /*2a50*/  @!P0 BRA `(.L_x_49) ;  /* 0x0000000000608947 */ /* 0x000fea0003800000 */
[----:B------:R-:W-:Y:S01]  /*2a60*/  UMOV UR5, 0x10 ;  /* 0x0000001000057882 */ /* 0x000fe20000000000 */
[----:B------:R-:W-:Y:S01]  /*2a70*/  HFMA2 R0, -RZ, RZ, 0, 5.9604644775390625e-08 ;  /* 0x00000001ff007431 */ /* 0x000fe200000001ff */
[----:B------:R-:W-:-:S03]  /*2a80*/  MOV R2, 0xffff ;  /* 0x0000ffff00027802 */ /* 0x000fc60000000f00 */
[----:B------:R-:W-:Y:S04]  /*2a90*/  DEPBAR.LE SB1, 0x36 ;  /* 0x00009d800000791a */ /* 0x000fe80000000000 */
[----:B------:R-:W1:Y:S02]  /*2aa0*/  UTCATOMSWS.FIND_AND_SET.ALIGN UP0, UR5, UR5 ;  /* 0x00000005000575e3 */ /* 0x000e640008000800 */
[----:B-1----:R-:W-:Y:S01]  /*2ab0*/  MOV R3, UR5 ;  /* 0x0000000500037c02 */ /* 0x002fe20008000f00 */
[----:B------:R-:W-:Y:S06]  /*2ac0*/  BRA.U UP0, `(.L_x_50) ;  /* 0x0000000100187547 */ /* 0x000fec000b800000 */
.L_x_51:
[----:B------:R-:W-:Y:S05]  /*2ad0*/  NANOSLEEP 0x64 ;  /* 0x000000640000795d */ /* 0x000fea0003800000 */
[----:B------:R-:W-:-:S05]  /*2ae0*/  UMOV UR5, 0x10 ;  /* 0x0000001000057882 */ /* 0x000fca0000000000 */
[----:B------:R-:W-:Y:S04]  /*2af0*/  DEPBAR.LE SB1, 0x36 ;  /* 0x00009d800000791a */ /* 0x000fe80000000000 */
[----:B------:R-:W1:Y:S02]  /*2b00*/  UTCATOMSWS.FIND_AND_SET.ALIGN UP0, UR5, UR5 ;  /* 0x00000005000575e3 */ /* 0x000e640008000800 */
[----:B-1----:R-:W-:Y:S01]  /*2b10*/  MOV R3, UR5 ;  /* 0x0000000500037c02 */ /* 0x002fe20008000f00 */
[----:B------:R-:W-:Y:S05]  /*2b20*/  BRA.U !UP0, `(.L_x_51) ;  /* 0xfffffffd08e87547 */ /* 0x000fea000b83ffff */
.L_x_50:
[-C--:B------:R-:W-:Y:S02]  /*2b30*/  SHF.L.U32 R2, R2, R3.reuse, RZ ;  /* 0x0000000302027219 */ /* 0x080fe400000006ff */
[----:B------:R-:W-:Y:S01]  /*2b40*/  SHF.L.U32 R0, R0, R3, RZ ;  /* 0x0000000300007219 */ /* 0x000fe200000006ff */
[----:B------:R-:W-:Y:S02]  /*2b50*/  IMAD.SHL.U32 R3, R3, 0x20, RZ ;  /* 0x0000002003037824 */ /* 0x000fe400078e00ff */
[----:B------:R1:W-:Y:S04]  /*2b60*/  ATOMS.OR RZ, [UR4+0x14], R2 ;  /* 0x00001402ffff798c */ /* 0x0003e8000b000004 */
[----:B------:R1:W-:Y:S04]  /*2b70*/  ATOMS.OR RZ, [UR4+0x18], R0 ;  /* 0x00001800ffff798c */ /* 0x0003e8000b000004 */
[----:B------:R1:W-:Y:S01]  /*2b80*/  STS [UR37+0x130], R3 ;  /* 0x00013003ff007988 */ /* 0x0003e20008000825 */
[----:B------:R-:W-:Y:S05]  /*2b90*/  BRA `(.L_x_49) ;  /* 0x0000000000107947 */ /* 0x000fea0003800000 */
.L_x_48:
[----:B------:R-:W-:Y:S02]  /*2ba0*/  MOV R0, 0xffffffff ;  /* 0xffffffff00007802 */ /* 0x000fe40000000f00 */
[----:B------:R-:W-:-:S03]  /*2bb0*/  MOV R2, 0x2be0 ;  /* 0x00002be000027802 */ /* 0x000fc60000000f00 */
[----:B------:R1:W-:Y:S04]  /*2bc0*/  STS [UR37+0x130], R0 ;  /* 0x00013000ff007988 */ /* 0x0003e80008000825 */
[----:B-1-3-5:R-:W-:Y:S05]  /*2bd0*/  CALL.REL.NOINC `($__internal_1_$__cuda_sm10x_tcgen05_guardrail_trap_phase_invalid_during_alloc) ;  /* 0x0000006800e07944 */ /* 0x02afea0003c00000 */
.L_x_49:
[----:B------:R-:W-:Y:S05]  /*2be0*/  WARPSYNC.ALL ;  /* 0x0000000000007948 */ /* 0x000fea0003800000 */
[----:B------:R-:W2:Y:S01]  /*2bf0*/  S2UR UR5, SR_CgaCtaId ;  /* 0x00000000000579c3 */ /* 0x000ea20000008800 */
[----:B------:R-:W-:Y:S01]  /*2c00*/  UMOV UR4, 0x400 ;  /* 0x0000040000047882 */ /* 0x000fe20000000000 */
[----:B------:R-:W-:-:S06]  /*2c10*/  NOP ;  /* 0x0000000000007918 */ /* 0x000fcc0000000000 */
[----:B------:R-:W-:Y:S06]  /*2c20*/  BAR.ARV 0x6, 0xa0 ;  /* 0x0182800000007b1d */ /* 0x000fec0000002000 */
[----:B------:R-:W4:Y:S01]  /*2c30*/  LDCU UR7, c[0x0][0x38c] ;  /* 0x00007180ff0777ac */ /* 0x000f220008000800 */
[----:B------:R-:W-:Y:S01]  /*2c40*/  IMAD.MOV.U32 R11, RZ, RZ, 0x1 ;  /* 0x00000001ff0b7424 */ /* 0x000fe200078e00ff */
[----:B------:R-:W-:Y:S01]  /*2c50*/  CS2R R8, SRZ ;  /* 0x0000000000087805 */ /* 0x000fe2000001ff00 */
[----:B------:R-:W-:Y:S01]  /*2c60*/  IMAD.MOV.U32 R10, RZ, RZ, RZ ;  /* 0x000000ffff0a7224 */ /* 0x000fe200078e00ff */
[----:B------:R-:W3:Y:S01]  /*2c70*/  LDCU UR6, c[0x0][0x38c] ;  /* 0x00007180ff0677ac */ /* 0x000ee20008000800 */
[----:B------:R-:W-:Y:S01]  /*2c80*/  UMOV UR15, URZ ;  /* 0x000000ff000f7c82 */ /* 0x000fe20008000000 */
[----:B------:R-:W-:Y:S01]  /*2c90*/  UMOV UR14, URZ ;  /* 0x000000ff000e7c82 */ /* 0x000fe20008000000 */
[----:B--2---:R-:W-:Y:S01]  /*2ca0*/  ULEA UR5, UR5, UR4, 0x18 ;  /* 0x0000000405057291 */ /* 0x004fe2000f8ec0ff */
[----:B------:R-:W-:Y:S01]  /*2cb0*/  UMOV UR24, 0x0 ;  /* 0x0000000000187882 */ /* 0x000fe20000000000 */
[----:B------:R-:W-:-:S02]  /*2cc0*/  UMOV UR25, 0x8200010 ;  /* 0x0820001000197882 */ /* 0x000fc40000000000 */
[----:B------:R-:W-:Y:S02]  /*2cd0*/  UIADD3 UR10, UPT, UPT, UR5, 0x8400, URZ ;  /* 0x00008400050a7890 */ /* 0x000fe4000fffe0ff */
[----:B------:R-:W-:Y:S02]  /*2ce0*/  UIADD3 UR11, UPT, UPT, UR5, 0x14400, URZ ;  /* 0x00014400050b7890 */ /* 0x000fe4000fffe0ff */
[----:B----4-:R-:W-:Y:S01]  /*2cf0*/  UIADD3 UR7, UPT, UPT, UR7, 0x3f, URZ ;  /* 0x0000003f07077890 */ /* 0x010fe2000fffe0ff */
[----:B-1----:R-:W1:Y:S01]  /*2d00*/  LDS R0, [UR5+0x130] ;  /* 0x00013005ff007984 */ /* 0x002e620008000800 */
[----:B------:R-:W-:Y:S02]  /*2d10*/  USHF.R.U32.HI UR10, URZ, 0x4, UR10 ;  /* 0x00000004ff0a7899 */ /* 0x000fe4000801160a */
[----:B------:R-:W-:Y:S02]  /*2d20*/  USHF.R.S32.HI UR4, URZ, 0x1f, UR7 ;  /* 0x0000001fff047899 */ /* 0x000fe40008011407 */
[----:B------:R-:W-:-:S02]  /*2d30*/  USHF.R.U32.HI UR11, URZ, 0x4, UR11 ;  /* 0x00000004ff0b7899 */ /* 0x000fc4000801160b */
[----:B------:R-:W-:Y:S02]  /*2d40*/  ULEA.HI UR4, UR4, UR7, URZ, 0x6 ;  /* 0x0000000704047291 */ /* 0x000fe4000f8f30ff */
[----:B------:R-:W-:Y:S02]  /*2d50*/  ULOP3.LUT UR10, UR10, 0x3fff, URZ, 0xc0, !UPT ;  /* 0x00003fff0a0a7892 */ /* 0x000fe4000f8ec0ff */
[----:B------:R-:W-:Y:S02]  /*2d60*/  USHF.R.S32.HI UR4, URZ, 0x6, UR4 ;  /* 0x00000006ff047899 */ /* 0x000fe40008011404 */
[----:B------:R-:W-:Y:S02]  /*2d70*/  ULOP3.LUT UR11, UR11, 0x3fff, URZ, 0xc0, !UPT ;  /* 0x00003fff0b0b7892 */ /* 0x000fe4000f8ec0ff */
[----:B------:R-:W-:Y:S01]  /*2d80*/  UISETP.LT.AND UP0, UPT, UR4, 0x1, UPT ;  /* 0x000000010400788c */ /* 0x000fe2000bf01270 */
[----:B------:R-:W-:Y:S01]  /*2d90*/  UMOV UR22, 0x0 ;  /* 0x0000000000167882 */ /* 0x000fe20000000000 */
[----:B------:R-:W-:-:S02]  /*2da0*/  UMOV UR23, 0x8200010 ;  /* 0x0820001000177882 */ /* 0x000fc40000000000 */
[----:B------:R-:W-:Y:S02]  /*2db0*/  USEL UR9, UR4, 0x1, !UP0 ;  /* 0x0000000104097887 */ /* 0x000fe4000c000000 */
[----:B------:R-:W-:Y:S02]  /*2dc0*/  ULOP3.LUT UR10, UR10, 0x10000, URZ, 0xfc, !UPT ;  /* 0x000100000a0a7892 */ /* 0x000fe4000f8efcff */
[----:B------:R-:W-:Y:S02]  /*2dd0*/  ULOP3.LUT UR11, UR11, 0x10000, URZ, 0xfc, !UPT ;  /* 0x000100000b0b7892 */ /* 0x000fe4000f8efcff */
[----:B------:R-:W-:Y:S02]  /*2de0*/  UIADD3 UR9, UPT, UPT, -UR9, URZ, URZ ;  /* 0x000000ff09097290 */ /* 0x000fe4000fffe1ff */
[----:B---3--:R-:W-:Y:S01]  /*2df0*/  UISETP.GE.AND UP3, UPT, UR6, 0x1, UPT ;  /* 0x000000010600788c */ /* 0x008fe2000bf66270 */
[----:B------:R-:W-:Y:S01]  /*2e00*/  UMOV UR20, 0x0 ;  /* 0x0000000000147882 */ /* 0x000fe20000000000 */
[----:B------:R-:W-:Y:S01]  /*2e10*/  UMOV UR21, 0x8200010 ;  /* 0x0820001000157882 */ /* 0x000fe20000000000 */
[----:B------:R-:W-:Y:S01]  /*2e20*/  UMOV UR18, 0x0 ;  /* 0x0000000000127882 */ /* 0x000fe20000000000 */
[----:B------:R-:W-:Y:S01]  /*2e30*/  UMOV UR19, 0x8200010 ;  /* 0x0820001000137882 */ /* 0x000fe20000000000 */
[----:B-1----:R-:W-:-:S15]  /*2e40*/  R2UR UR16, R0 ;  /* 0x00000000001072ca */ /* 0x002fde00000e0000 */
.L_x_58:
[----:B------:R-:W-:Y:S02]  /*2e50*/  LEA R0, R10, UR5, 0x3 ;  /* 0x000000050a007c11 */ /* 0x000fe4000f8e18ff */
[----:B------:R-:W-:Y:S02]  /*2e60*/  SHF.L.U32 R2, R9, 0x1f, RZ ;  /* 0x0000001f09027819 */ /* 0x000fe400000006ff */
[----:B------:R-:W-:Y:S01]  /*2e70*/  PLOP3.LUT P0, PT, PT, PT, UP3, 0x80, 0x8 ;  /* 0x000000000008781c */ /* 0x000fe20003f0f038 */
[----:B------:R-:W-:Y:S01]  /*2e80*/  VIADD R3, R0, 0x90 ;  /* 0x0000009000037836 */ /* 0x000fe20000000000 */
[----:B-1----:R-:W1:Y:S02]  /*2e90*/  SYNCS.PHASECHK.TRANS64.TRYWAIT P1, [R0+URZ+0x80], R2 ;  /* 0x00008002000075a7 */ /* 0x002e6400080211ff */
[----:B-1-3--:R-:W-:Y:S09]  /*2ea0*/  @!P1 BRA `(.L_x_52) ;  /* 0x00000060002c9947 */ /* 0x00aff20003800000 */
.L_x_143:
[----:B------:R-:W-:Y:S01]  /*2eb0*/  LEA R4, R10, UR5, 0x4 ;  /* 0x000000050a047c11 */ /* 0x000fe2000f8e20ff */
[----:B------:R-:W-:Y:S01]  /*2ec0*/  @UP3 ULEA UR6, UR14, UR5, 0x3 ;  /* 0x000000050e063291 */ /* 0x000fe2000f8e18ff */
[----:B------:R-:W-:Y:S01]  /*2ed0*/  PLOP3.LUT P2, PT, PT, PT, PT, 0x80, 0x8 ;  /* 0x000000000008781c */ /* 0x000fe20003f4f070 */
[----:B------:R-:W-:Y:S01]  /*2ee0*/  ULEA UR7, UR15, UR5, 0x3 ;  /* 0x000000050f077291 */ /* 0x000fe2000f8e18ff */
[----:B------:R-:W-:Y:S01]  /*2ef0*/  PRMT R3, RZ, 0x654, R3 ;  /* 0x00000654ff037816 */ /* 0x000fe20000000003 */
[----:B------:R-:W-:Y:S01]  /*2f00*/  ULEA UR8, UR15, UR16, 0x7 ;  /* 0x000000100f087291 */ /* 0x000fe2000f8e38ff */
[----:B------:R-:W2:Y:S01]  /*2f10*/  LDS.128 R4, [R4+0x110] ;  /* 0x0001100004047984 */ /* 0x000ea20000000c00 */
[----:B-1----:R-:W-:Y:S02]  /*2f20*/  @P0 SHF.L.U32 R2, R8, 0x1f, RZ ;  /* 0x0000001f08020819 */ /* 0x002fe400000006ff */
[----:B------:R-:W-:Y:S01]  /*2f30*/  SHF.L.U32 R0, R11, 0x1f, RZ ;  /* 0x0000001f0b007819 */ /* 0x000fe200000006ff */
[----:B------:R-:W-:Y:S01]  /*2f40*/  @!PT LDS RZ, [RZ] ;  /* 0x00000000fffff984 */ /* 0x000fe20000000800 */
[----:B------:R-:W-:Y:S01]  /*2f50*/  @!PT LDS RZ, [RZ] ;  /* 0x00000000fffff984 */ /* 0x000fe20000000800 */
[----:B------:R-:W-:Y:S01]  /*2f60*/  @!PT LDS RZ, [RZ] ;  /* 0x00000000fffff984 */ /* 0x000fe20000000800 */
[----:B------:R-:W-:Y:S01]  /*2f70*/  @!PT LDS RZ, [RZ] ;  /* 0x00000000fffff984 */ /* 0x000fe20000000800 */
[----:B------:R1:W-:Y:S06]  /*2f80*/  MEMBAR.ALL.CTA ;  /* 0x0000000000007992 */ /* 0x0003ec0000008000 */
[----:B-1----:R-:W1:Y:S02]  /*2f90*/  FENCE.VIEW.ASYNC.S ;  /* 0x00000000000073c6 */ /* 0x002e640000000000 */
[----:B-1----:R1:W-:Y:S01]  /*2fa0*/  SYNCS.ARRIVE.TRANS64.RED.A1T0 RZ, [R3+URZ], RZ ;  /* 0x000000ff03ff79a7 */ /* 0x0023e200081004ff */
[----:B------:R1:W3:Y:S01]  /*2fb0*/  @P0 SYNCS.PHASECHK.TRANS64.TRYWAIT P2, [UR6], R2 ;  /* 0x00000002ff0005a7 */ /* 0x0002e20008041106 */
[----:B--2---:R-:W-:Y:S01]  /*2fc0*/  LOP3.LUT P1, RZ, R6, 0x1, RZ, 0xc0, !PT ;  /* 0x0000000106ff7812 */ /* 0x004fe2000782c0ff */
[----:B------:R-:W2:Y:S02]  /*2fd0*/  SYNCS.PHASECHK.TRANS64.TRYWAIT P0, [UR7+0xc0], R0 ;  /* 0x0000c000ff0075a7 */ /* 0x000ea40008001107 */
[----:B-123--:R-:W-:Y:S10]  /*2fe0*/  @!P0 BRA `(.L_x_53) ;  /* 0x0000005c00f08947 */ /* 0x00eff40003800000 */
.L_x_145:
[----:B------:R-:W-:Y:S01]  /*2ff0*/  IADD3 R10, PT, PT, R10, 0x1, RZ ;  /* 0x000000010a0a7810 */ /* 0x000fe20007ffe0ff */
[----:B------:R-:W-:Y:S06]  /*3000*/  BRA.U !UP3, `(.L_x_54) ;  /* 0x000000010bc07547 */ /* 0x000fec000b800000 */
[----:B------:R-:W-:Y:S01]  /*3010*/  UPLOP3.LUT UP4, UPT, UPT, UPT, UPT, 0x40, 0x4 ;  /* 0x000000000004789c */ /* 0x000fe20003f8e870 */
[----:B------:R-:W-:Y:S01]  /*3020*/  UMOV UR13, UR9 ;  /* 0x00000009000d7c82 */ /* 0x000fe20008000000 */
[----:B------:R-:W-:Y:S01]  /*3030*/  UMOV UR12, UR4 ;  /* 0x00000004000c7c82 */ /* 0x000fe20008000000 */
[----:B------:R-:W-:-:S08]  /*3040*/  UMOV UR17, UR14 ;  /* 0x0000000e00117c82 */ /* 0x000fd00008000000 */
.L_x_57:
[----:B------:R-:W-:Y:S02]  /*3050*/  UIADD3 UR13, UPT, UPT, UR13, 0x1, URZ ;  /* 0x000000010d0d7890 */ /* 0x000fe4000fffe0ff */
[----:B--2---:R-:W-:Y:S02]  /*3060*/  ULEA UR6, UR17, UR5, 0x3 ;  /* 0x0000000511067291 */ /* 0x004fe4000f8e18ff */
[----:B------:R-:W-:Y:S01]  /*3070*/  UISETP.NE.AND UP0, UPT, UR13, URZ, UPT ;  /* 0x000000ff0d00728c */ /* 0x000fe2000bf05270 */
[----:B---3--:R-:W-:Y:S10]  /*3080*/  @P2 BRA `(.L_x_55) ;  /* 0x00000000000c2947 */ /* 0x008ff40003800000 */
[----:B-1----:R-:W-:Y:S04]  /*3090*/  SHF.L.U32 R2, R8, 0x1f, RZ ;  /* 0x0000001f08027819 */ /* 0x002fe800000006ff */
[----:B------:R-:W1:Y:S02]  /*30a0*/  SYNCS.PHASECHK.TRANS64.TRYWAIT P0, [UR6], R2 ;  /* 0x00000002ff0075a7 */ /* 0x000e640008001106 */
[----:B-1----:R-:W-:Y:S05]  /*30b0*/  @!P0 BRA `(.L_x_56) ;  /* 0x0000005c00d48947 */ /* 0x002fea0003800000 */
.L_x_55:
[----:B------:R-:W-:Y:S01]  /*30c0*/  UISETP.NE.AND UP1, UPT, UR12, 0x1, UPT ;  /* 0x000000010c00788c */ /* 0x000fe2000bf25270 */
[----:B------:R-:W-:Y:S01]  /*30d0*/  PLOP3.LUT P2, PT, PT, PT, PT, 0x80, 0x8 ;  /* 0x000000000008781c */ /* 0x000fe20003f4f070 */
[----:B------:R-:W-:Y:S02]  /*30e0*/  UIADD3 UR14, UPT, UPT, UR17, 0x1, URZ ;  /* 0x00000001110e7890 */ /* 0x000fe4000fffe0ff */
[----:B------:R-:W-:Y:S02]  /*30f0*/  ULEA UR28, UR17, UR11, 0xa ;  /* 0x0000000b111c7291 */ /* 0x000fe4000f8e50ff */
[----:B------:R-:W-:Y:S01]  /*3100*/  UISETP.NE.AND UP2, UPT, UR14, 0x3, UPT ;  /* 0x000000030e00788c */ /* 0x000fe2000bf45270 */
[----:B------:R-:W-:Y:S01]  /*3110*/  PLOP3.LUT P0, PT, PT, PT, UP1, 0x80, 0x8 ;  /* 0x000000000008781c */ /* 0x000fe20003f0f018 */
[----:B------:R-:W-:Y:S02]  /*3120*/  UIADD3 UR40, UPT, UPT, UR28, 0x2, URZ ;  /* 0x000000021c287890 */ /* 0x000fe4000fffe0ff */
[----:B------:R-:W-:Y:S02]  /*3130*/  USEL UR27, URZ, 0x1, UP2 ;  /* 0x00000001ff1b7887 */ /* 0x000fe40009000000 */
[----:B------:R-:W-:Y:S02]  /*3140*/  USEL UR14, UR14, URZ, UP2 ;  /* 0x000000ff0e0e7287 */ /* 0x000fe40009000000 */
[----:B------:R-:W-:Y:S02]  /*3150*/  UIADD3 UR36, UPT, UPT, UR28, 0x4, URZ ;  /* 0x000000041c247890 */ /* 0x000fe4000fffe0ff */
[----:B------:R-:W-:Y:S01]  /*3160*/  @UP1 ULEA UR26, UR14, UR5, 0x3 ;  /* 0x000000050e1a1291 */ /* 0x000fe2000f8e18ff */
[----:B------:R-:W-:Y:S01]  /*3170*/  LOP3.LUT R8, R8, UR27, RZ, 0x3c, !PT ;  /* 0x0000001b08087c12 */ /* 0x000fe2000f8e3cff */
[----:B------:R-:W-:Y:S02]  /*3180*/  UIADD3 UR32, UPT, UPT, UR28, 0x6, URZ ;  /* 0x000000061c207890 */ /* 0x000fe4000fffe0ff */
[----:B------:R-:W-:Y:S01]  /*3190*/  UIADD3 UR6, UPT, UPT, UR6, 0x18, URZ ;  /* 0x0000001806067890 */ /* 0x000fe2000fffe0ff */
[----:B-1----:R-:W-:Y:S01]  /*31a0*/  @P0 SHF.L.U32 R0, R8, 0x1f, RZ ;  /* 0x0000001f08000819 */ /* 0x002fe200000006ff */
[----:B------:R-:W-:Y:S01]  /*31b0*/  UIADD3 UR12, UPT, UPT, UR12, -0x1, URZ ;  /* 0xffffffff0c0c7890 */ /* 0x000fe2000fffe0ff */
[----:B------:R-:W-:Y:S02]  /*31c0*/  UMOV UR29, 0x40004040 ;  /* 0x40004040001d7882 */ /* 0x000fe40000000000 */
[----:B------:R2:W3:Y:S01]  /*31d0*/  @P0 SYNCS.PHASECHK.TRANS64.TRYWAIT P2, [UR26], R0 ;  /* 0x00000000ff0005a7 */ /* 0x0004e2000804111a */
[----:B------:R-:W-:Y:S01]  /*31e0*/  ULEA UR26, UR17, UR10, 0xa ;  /* 0x0000000a111a7291 */ /* 0x000fe2000f8e50ff */
[----:B------:R-:W-:Y:S01]  /*31f0*/  UMOV UR27, 0x40004040 ;  /* 0x40004040001b7882 */ /* 0x000fe20000000000 */
[----:B------:R-:W-:Y:S02]  /*3200*/  UMOV UR41, 0x40004040 ;  /* 0x4000404000297882 */ /* 0x000fe40000000000 */
[----:B------:R-:W-:Y:S02]  /*3210*/  UIADD3 UR38, UPT, UPT, UR26, 0x2, URZ ;  /* 0x000000021a267890 */ /* 0x000fe4000fffe0ff */
[----:B------:R-:W-:Y:S02]  /*3220*/  UIADD3 UR34, UPT, UPT, UR26, 0x4, URZ ;  /* 0x000000041a227890 */ /* 0x000fe4000fffe0ff */
[----:B------:R-:W-:Y:S01]  /*3230*/  UIADD3 UR30, UPT, UPT, UR26, 0x6, URZ ;  /* 0x000000061a1e7890 */ /* 0x000fe2000fffe0ff */
[----:B------:R2:W-:Y:S01]  /*3240*/  UTCHMMA gdesc[UR26], gdesc[UR28], tmem[UR8], tmem[UR24], idesc[UR25], UP4 ;  /* 0x00ff181c1a0075ea */ /* 0x0005e2000a000008 */
[----:B------:R-:W-:Y:S01]  /*3250*/  UPLOP3.LUT UP4, UPT, UPT, UPT, UPT, 0x80, 0x8 ;  /* 0x000000000008789c */ /* 0x000fe20003f8f070 */
[----:B------:R-:W-:Y:S01]  /*3260*/  UMOV UR39, 0x40004040 ;  /* 0x4000404000277882 */ /* 0x000fe20000000000 */
[----:B------:R-:W-:Y:S01]  /*3270*/  UMOV UR37, 0x40004040 ;  /* 0x4000404000257882 */ /* 0x000fe20000000000 */
[----:B------:R2:W-:Y:S01]  /*3280*/  UTCHMMA gdesc[UR38], gdesc[UR40], tmem[UR8], tmem[UR22], idesc[UR23], UPT ;  /* 0x00ff1628260075ea */ /* 0x0005e2000b800008 */
[----:B------:R-:W-:Y:S01]  /*3290*/  UMOV UR35, 0x40004040 ;  /* 0x4000404000237882 */ /* 0x000fe20000000000 */
[----:B------:R-:W-:Y:S01]  /*32a0*/  UMOV UR33, 0x40004040 ;  /* 0x4000404000217882 */ /* 0x000fe20000000000 */
[----:B------:R-:W-:Y:S01]  /*32b0*/  UMOV UR31, 0x40004040 ;  /* 0x40004040001f7882 */ /* 0x000fe20000000000 */
[----:B------:R2:W-:Y:S01]  /*32c0*/  UTCHMMA gdesc[UR34], gdesc[UR36], tmem[UR8], tmem[UR20], idesc[UR21], UPT ;  /* 0x00ff1424220075ea */ /* 0x0005e2000b800008 */
[----:B------:R2:W-:Y:S01]  /*32d0*/  UTCHMMA gdesc[UR30], gdesc[UR32], tmem[UR8], tmem[UR18], idesc[UR19], UPT ;  /* 0x00ff12201e0075ea */ /* 0x0005e2000b800008 */
[----:B------:R2:W-:Y:S01]  /*32e0*/  UTCBAR [UR6], URZ ;  /* 0x000000ff060073e9 */ /* 0x0005e200080000ff */
[----:B------:R-:W-:Y:S01]  /*32f0*/  UMOV UR17, UR14 ;  /* 0x0000000e00117c82 */ /* 0x000fe20008000000 */
[----:B------:R-:W-:Y:S05]  /*3300*/  BRA.U UP0, `(.L_x_57) ;  /* 0xfffffffd00507547 */ /* 0x000fea000b83ffff */
.L_x_54:
[----:B------:R-:W-:Y:S01]  /*3310*/  UIADD3 UR15, UPT, UPT, UR15, 0x1, URZ ;  /* 0x000000010f0f7890 */ /* 0x000fe2000fffe0ff */
[C---:B------:R-:W-:Y:S01]  /*3320*/  ISETP.NE.AND P0, PT, R10.reuse, 0x2, PT ;  /* 0x000000020a00780c */ /* 0x040fe20003f05270 */
[----:B------:R-:W-:Y:S02]  /*3330*/  UIADD3 UR7, UPT, UPT, UR7, 0xa0, URZ ;  /* 0x000000a007077890 */ /* 0x000fe4000fffe0ff */
[----:B------:R-:W-:Y:S01]  /*3340*/  UISETP.NE.AND UP0, UPT, UR15, 0x4, UPT ;  /* 0x000000040f00788c */ /* 0x000fe2000bf05270 */
[----:B-12---:R-:W-:Y:S02]  /*3350*/  SEL R0, RZ, 0x1, P0 ;  /* 0x00000001ff007807 */ /* 0x006fe40000000000 */
[----:B------:R-:W-:Y:S01]  /*3360*/  SEL R10, R10, RZ, P0 ;  /* 0x000000ff0a0a7207 */ /* 0x000fe20000000000 */
[----:B------:R-:W-:Y:S01]  /*3370*/  USEL UR6, URZ, 0x1, UP0 ;  /* 0x00000001ff067887 */ /* 0x000fe20008000000 */
[----:B------:R-:W-:Y:S01]  /*3380*/  LOP3.LUT R9, R9, R0, RZ, 0x3c, !PT ;  /* 0x0000000009097212 */ /* 0x000fe200078e3cff */
[----:B------:R-:W-:Y:S01]  /*3390*/  USEL UR15, UR15, URZ, UP0 ;  /* 0x000000ff0f0f7287 */ /* 0x000fe20008000000 */
[----:B------:R1:W-:Y:S03]  /*33a0*/  UTCBAR [UR7], URZ ;  /* 0x000000ff070073e9 */ /* 0x0003e600080000ff */
[----:B------:R-:W-:Y:S01]  /*33b0*/  LOP3.LUT R11, R11, UR6, RZ, 0x3c, !PT ;  /* 0x000000060b0b7c12 */ /* 0x000fe2000f8e3cff */
[----:B------:R-:W-:Y:S07]  /*33c0*/  @P1 BRA `(.L_x_58) ;  /* 0xfffffff800a01947 */ /* 0x000fee000383ffff */
[----:B------:R-:W2:Y:S01]  /*33d0*/  S2UR UR4, SR_CgaCtaId ;  /* 0x00000000000479c3 */ /* 0x000ea20000008800 */
[----:B------:R-:W-:Y:S01]  /*33e0*/  ELECT P0, URZ, PT ;  /* 0x0000000000ff782f */ /* 0x000fe20003800000 */
[----:B------:R-:W-:Y:S01]  /*33f0*/  IMAD.MOV.U32 R0, RZ, RZ, 0x1 ;  /* 0x00000001ff007424 */ /* 0x000fe200078e00ff */
[----:B------:R-:W-:Y:S01]  /*3400*/  UIADD3 UR5, UPT, UPT, UR5, 0xc0, URZ ;  /* 0x000000c005057890 */ /* 0x000fe2000fffe0ff */
[----:B------:R-:W-:Y:S01]  /*3410*/  SHF.L.U32 R2, R11, 0x1f, RZ ;  /* 0x0000001f0b027819 */ /* 0x000fe200000006ff */
[----:B------:R-:W-:-:S03]  /*3420*/  UMOV UR6, 0x40 ;  /* 0x0000004000067882 */ /* 0x000fc60000000000 */
[----:B------:R-:W-:Y:S01]  /*3430*/  UVIRTCOUNT.DEALLOC.SMPOOL 0x80 ;  /* 0x000000800000784c */ /* 0x000fe20000000000 */
[----:B--2---:R-:W-:Y:S02]  /*3440*/  ULEA UR4, UR4, UR6, 0x18 ;  /* 0x0000000604047291 */ /* 0x004fe4000f8ec0ff */
[----:B------:R-:W-:-:S07]  /*3450*/  ULEA UR6, UR15, UR5, 0x3 ;  /* 0x000000050f067291 */ /* 0x000fce000f8e18ff */
[----:B------:R2:W-:Y:S02]  /*3460*/  @P0 STS.U8 [UR4+0x1c], R0 ;  /* 0x00001c00ff000988 */ /* 0x0005e40008000004 */
[----:B------:R-:W4:Y:S02]  /*3470*/  SYNCS.PHASECHK.TRANS64.TRYWAIT P0, [UR6], R2 ;  /* 0x00000002ff0075a7 */ /* 0x000f240008001106 */
[----:B--2-4-:R-:W-:Y:S05]  /*3480*/  @!P0 BRA `(.L_x_59) ;  /* 0x0000005800f88947 */ /* 0x014fea0003800000 */
.L_x_148:
[----:B-1----:R-:W-:-:S04]  /*3490*/  UIADD3 UR7, UPT, UPT, UR15, 0x1, URZ ;  /* 0x000000010f077890 */ /* 0x002fc8000fffe0ff */
[----:B------:R-:W-:-:S04]  /*34a0*/  UISETP.NE.AND UP0, UPT, UR7, 0x4, UPT ;  /* 0x000000040700788c */ /* 0x000fc8000bf05270 */
[----:B------:R-:W-:Y:S02]  /*34b0*/  USEL UR8, URZ, 0x1, UP0 ;  /* 0x00000001ff087887 */ /* 0x000fe40008000000 */
[----:B------:R-:W-:-:S04]  /*34c0*/  USEL UR7, UR7, URZ, UP0 ;  /* 0x000000ff07077287 */ /* 0x000fc80008000000 */
[----:B------:R-:W-:Y:S01]  /*34d0*/  ULEA UR6, UR7, UR5, 0x3 ;  /* 0x0000000507067291 */ /* 0x000fe2000f8e18ff */
[----:B--2---:R-:W-:-:S04]  /*34e0*/  LOP3.LUT R2, R11, UR8, RZ, 0x3c, !PT ;  /* 0x000000080b027c12 */ /* 0x004fc8000f8e3cff */
[----:B------:R-:W-:-:S04]  /*34f0*/  SHF.L.U32 R3, R2, 0x1f, RZ ;  /* 0x0000001f02037819 */ /* 0x000fc800000006ff */
[----:B------:R-:W1:Y:S02]  /*3500*/  SYNCS.PHASECHK.TRANS64.TRYWAIT P0, [UR6], R3 ;  /* 0x00000003ff0075a7 */ /* 0x000e640008001106 */
[----:B-1----:R-:W-:Y:S05]  /*3510*/  @!P0 BRA `(.L_x_60) ;  /* 0x0000005800ec8947 */ /* 0x002fea0003800000 */
.L_x_150:
        /* <DEDUP_REMOVED lines=9> */
.L_x_152:
[----:B------:R-:W-:-:S04]  /*35b0*/  UIADD3 UR7, UPT, UPT, UR7, 0x1, URZ ;  /* 0x0000000107077890 */ /* 0x000fc8000fffe0ff */
[----:B------:R-:W-:-:S04]  /*35c0*/  UISETP.NE.AND UP0, UPT, UR7, 0x4, UPT ;  /* 0x000000040700788c */ /* 0x000fc8000bf05270 */
[----:B------:R-:W-:Y:S02]  /*35d0*/  USEL UR6, URZ, 0x1, UP0 ;  /* 0x00000001ff067887 */ /* 0x000fe40008000000 */
[----:B------:R-:W-:-:S04]  /*35e0*/  USEL UR7, UR7, URZ, UP0 ;  /* 0x000000ff07077287 */ /* 0x000fc80008000000 */
[----:B------:R-:W-:Y:S01]  /*35f0*/  ULEA UR7, UR7, UR5, 0x3 ;  /* 0x0000000507077291 */ /* 0x000fe2000f8e18ff */
[----:B------:R-:W-:-:S04]  /*3600*/  LOP3.LUT R2, R2, UR6, RZ, 0x3c, !PT ;  /* 0x0000000602027c12 */ /* 0x000fc8000f8e3cff */
[----:B------:R-:W-:-:S04]  /*3610*/  SHF.L.U32 R2, R2, 0x1f, RZ ;  /* 0x0000001f02027819 */ /* 0x000fc800000006ff */
[----:B------:R-:W2:Y:S02]  /*3620*/  SYNCS.PHASECHK.TRANS64.TRYWAIT P0, [UR7], R2 ;  /* 0x00000002ff0075a7 */ /* 0x000ea40008001107 */
[----:B--2---:R-:W-:Y:S05]  /*3630*/  @!P0 BRA `(.L_x_62) ;  /* 0x0000005800d48947 */ /* 0x004fea0003800000 */
.L_x_154:
[----:B------:R-:W-:Y:S01]  /*3640*/  NOP ;  /* 0x0000000000007918 */ /* 0x000fe20000000000 */
[----:B-1----:R-:W1:Y:S01]  /*3650*/  LDS R0, [UR4+0x14] ;  /* 0x00001404ff007984 */ /* 0x002e620008000800 */
[----:B------:R-:W-:Y:S01]  /*3660*/  ULOP3.LUT UR6, UR16, 0xffff, URZ, 0xc0, !UPT ;  /* 0x0000ffff10067892 */ /* 0x000fe2000f8ec0ff */
[----:B------:R-:W-:Y:S01]  /*3670*/  UMOV UR8, 0xffff ;  /* 0x0000ffff00087882 */ /* 0x000fe20000000000 */
[----:B------:R-:W-:Y:S02]  /*3680*/  UMOV UR5, 0x1 ;  /* 0x0000000100057882 */ /* 0x000fe40000000000 */
[----:B------:R-:W-:-:S04]  /*3690*/  USHF.R.U32.HI UR6, URZ, 0x5, UR6 ;  /* 0x00000005ff067899 */ /* 0x000fc80008011606 */
[----:B------:R-:W-:Y:S02]  /*36a0*/  USHF.L.U32 UR8, UR8, UR6, URZ ;  /* 0x0000000608087299 */ /* 0x000fe400080006ff */
[----:B------:R-:W-:-:S04]  /*36b0*/  USHF.L.U32 UR5, UR5, UR6, URZ ;  /* 0x0000000605057299 */ /* 0x000fc800080006ff */
[----:B-1----:R-:W-:-:S04]  /*36c0*/  LOP3.LUT R0, R0, UR8, RZ, 0xc0, !PT ;  /* 0x0000000800007c12 */ /* 0x002fc8000f8ec0ff */
[----:B------:R-:W-:-:S13]  /*36d0*/  ISETP.NE.AND P0, PT, R0, UR8, PT ;  /* 0x0000000800007c0c */ /* 0x000fda000bf05270 */
[----:B------:R-:W-:Y:S05]  /*36e0*/  @P0 BRA `(.L_x_63) ;  /* 0x0000000000580947 */ /* 0x000fea0003800000 */
[----:B------:R-:W1:Y:S02]  /*36f0*/  LDS R0, [UR4+0x18] ;  /* 0x00001804ff007984 */ /* 0x000e640008000800 */
[----:B-1----:R-:W-:-:S04]  /*3700*/  LOP3.LUT R0, R0, UR5, RZ, 0xc0, !PT ;  /* 0x0000000500007c12 */ /* 0x002fc8000f8ec0ff */
[----:B------:R-:W-:-:S13]  /*3710*/  ISETP.NE.AND P0, PT, R0, UR5, PT ;  /* 0x0000000500007c0c */ /* 0x000fda000bf05270 */
[----:B------:R-:W-:Y:S05]  /*3720*/  @P0 BRA `(.L_x_64) ;  /* 0x00000000003c0947 */ /* 0x000fea0003800000 */
[----:B------:R-:W1:Y:S01]  /*3730*/  S2R R2, SR_LANEID ;  /* 0x0000000000027919 */ /* 0x000e620000000000 */
[----:B------:R-:W-:Y:S01]  /*3740*/  ULOP3.LUT UR8, URZ, UR8, URZ, 0x33, !UPT ;  /* 0x00000008ff087292 */ /* 0x000fe2000f8e33ff */
[----:B------:R-:W-:Y:S02]  /*3750*/  VOTEU.ANY UR7, UPT, PT ;  /* 0x0000000000077886 */ /* 0x000fe400038e0100 */
[----:B------:R-:W-:-:S03]  /*3760*/  UFLO.U32 UR7, UR7 ;  /* 0x00000007000772bd */ /* 0x000fc600080e0000 */
[----:B------:R-:W-:-:S04]  /*3770*/  IMAD.U32 R0, RZ, RZ, UR8 ;  /* 0x00000008ff007e24 */ /* 0x000fc8000f8e00ff */
[----:B------:R2:W4:Y:S02]  /*3780*/  REDUX UR6, R0 ;  /* 0x00000000000673c4 */ /* 0x0005240000000000 */
[----:B------:R1:W-:Y:S02]  /*3790*/  UTCATOMSWS.AND URZ, UR8 ;  /* 0x0000000800ff79e3 */ /* 0x0003e40008000000 */
[----:B-1----:R-:W-:Y:S02]  /*37a0*/  ISETP.EQ.U32.AND P0, PT, R2, UR7, PT ;  /* 0x0000000702007c0c */ /* 0x002fe4000bf02070 */
[----:B--2---:R-:W-:Y:S02]  /*37b0*/  LOP3.LUT R0, RZ, UR5, RZ, 0x33, !PT ;  /* 0x00000005ff007c12 */ /* 0x004fe4000f8e33ff */
[----:B----4-:R-:W-:Y:S02]  /*37c0*/  MOV R2, UR6 ;  /* 0x0000000600027c02 */ /* 0x010fe40008000f00 */
[----:B------:R-:W1:Y:S07]  /*37d0*/  REDUX UR5, R0 ;  /* 0x00000000000573c4 */ /* 0x000e6e0000000000 */
[----:B------:R2:W-:Y:S01]  /*37e0*/  @P0 ATOMS.AND RZ, [UR4+0x14], R2 ;  /* 0x00001402ffff098c */ /* 0x0005e2000a800004 */
[----:B-1----:R-:W-:-:S05]  /*37f0*/  IMAD.U32 R0, RZ, RZ, UR5 ;  /* 0x00000005ff007e24 */ /* 0x002fca000f8e00ff */
[----:B------:R2:W-:Y:S01]  /*3800*/  @P0 ATOMS.AND RZ, [UR4+0x18], R0 ;  /* 0x00001800ffff098c */ /* 0x0005e2000a800004 */
[----:B------:R-:W-:Y:S05]  /*3810*/  BRA `(.L_x_65) ;  /* 0x0000000000147947 */ /* 0x000fea0003800000 */
.L_x_64:
[----:B------:R-:W-:Y:S02]  /*3820*/  MOV R2, 0x3840 ;  /* 0x0000384000027802 */ /* 0x000fe40000000f00 */
[----:B---3-5:R-:W-:Y:S05]  /*3830*/  CALL.REL.NOINC `($__internal_0_$__cuda_sm10x_tcgen05_guardrail_trap_col_being_dealloced_not_returned_by_alloc) ;  /* 0x0000005c00bc7944 */ /* 0x028fea0003c00000 */
[----:B------:R-:W-:Y:S05]  /*3840*/  BRA `(.L_x_65) ;  /* 0x0000000000087947 */ /* 0x000fea0003800000 */
.L_x_63:
[----:B------:R-:W-:Y:S02]  /*3850*/  MOV R2, 0x3870 ;  /* 0x0000387000027802 */ /* 0x000fe40000000f00 */
[----:B---3-5:R-:W-:Y:S05]  /*3860*/  CALL.REL.NOINC `($__internal_2_$__cuda_sm10x_tcgen05_guardrail_trap_unallocated_columns_being_dealloced) ;  /* 0x0000005c00c87944 */ /* 0x028fea0003c00000 */
.L_x_65:
[----:B------:R-:W-:Y:S01]  /*3870*/  NOP ;  /* 0x0000000000007918 */ /* 0x000fe20000000000 */
[----:B------:R-:W-:Y:S05]  /*3880*/  EXIT ;  /* 0x000000000000794d */ /* 0x000fea0003800000 */
.L_x_47:
[----:B------:R-:W-:-:S09]  /*3890*/  UISETP.NE.OR UP2, UPT, UR8, 0x3, !UP2 ;  /* 0x000000030800788c */ /* 0x000fd2000d745670 */
[----:B------:R-:W-:Y:S05]  /*38a0*/  BRA.U UP2, `(.L_x_66) ;  /* 0x0000001102087547 */ /* 0x000fea000b800000 */
[----:B------:R-:W1:Y:S01]  /*38b0*/  LDC R0, c[0x0][0xb30] ;  /* 0x0002cc00ff007b82 */ /* 0x000e620000000800 */
[----:B------:R-:W2:Y:S01]  /*38c0*/  LDCU.64 UR8, c[0x0][0x888] ;  /* 0x00011100ff0877ac */ /* 0x000ea20008000a00 */
[----:B------:R-:W-:Y:S02]  /*38d0*/  HFMA2 R27, -RZ, RZ, 0, 0 ;  /* 0x00000000ff1b7431 */ /* 0x000fe400000001ff */
[----:B------:R-:W-:Y:S01]  /*38e0*/  IMAD.MOV.U32 R29, RZ, RZ, 0x1 ;  /* 0x00000001ff1d7424 */ /* 0x000fe200078e00ff */
[----:B------:R-:W-:Y:S01]  /*38f0*/  MOV R25, 0x2000 ;  /* 0x0000200000197802 */ /* 0x000fe20000000f00 */
[----:B------:R-:W4:Y:S01]  /*3900*/  LDCU.64 UR4, c[0x0][0x890] ;  /* 0x00011200ff0477ac */ /* 0x000f220008000a00 */
[----:B------:R-:W-:Y:S01]  /*3910*/  IMAD.MOV.U32 R28, RZ, RZ, RZ ;  /* 0x000000ffff1c7224 */ /* 0x000fe200078e00ff */
[----:B------:R-:W3:Y:S01]  /*3920*/  LDC R24, c[0x0][0x370] ;  /* 0x0000dc00ff187b82 */ /* 0x000ee20000000800 */
[----:B------:R-:W-:Y:S01]  /*3930*/  UMOV UR7, 0x400 ;  /* 0x0000040000077882 */ /* 0x000fe20000000000 */
[----:B------:R-:W-:-:S02]  /*3940*/  UPLOP3.LUT UP1, UPT, UPT, UPT, UPT, 0x40, 0x4 ;  /* 0x000000000004789c */ /* 0x000fc40003f2e870 */
[----:B------:R-:W-:-:S04]  /*3950*/  ULEA UR7, UR37, UR7, 0x18 ;  /* 0x0000000725077291 */ /* 0x000fc8000f8ec0ff */
[----:B------:R-:W3:Y:S01]  /*3960*/  LDC R3, c[0x0][0xb0c] ;  /* 0x0002c300ff037b82 */ /* 0x000ee20000000800 */
[----:B------:R-:W-:Y:S02]  /*3970*/  UIADD3 UR13, UPT, UPT, UR7, 0x48, URZ ;  /* 0x00000048070d7890 */ /* 0x000fe4000fffe0ff */
[----:B--2---:R-:W-:Y:S02]  /*3980*/  UISETP.NE.U32.AND UP2, UPT, UR8, URZ, UPT ;  /* 0x000000ff0800728c */ /* 0x004fe4000bf45070 */
[----:B------:R-:W-:Y:S02]  /*3990*/  UIADD3 UR33, UPT, UPT, UR7, 0x30, URZ ;  /* 0x0000003007217890 */ /* 0x000fe4000fffe0ff */
[----:B----4-:R-:W-:Y:S01]  /*39a0*/  UISETP.NE.U32.AND UP3, UPT, UR4, URZ, UPT ;  /* 0x000000ff0400728c */ /* 0x010fe2000bf65070 */
[----:B------:R-:W2:Y:S01]  /*39b0*/  LDC R18, c[0x0][0xb20] ;  /* 0x0002c800ff127b82 */ /* 0x000ea20000000800 */
[----:B-1----:R-:W-:Y:S01]  /*39c0*/  ISETP.NE.AND P1, PT, R0, 0x1, PT ;  /* 0x000000010000780c */ /* 0x002fe20003f25270 */
[----:B------:R-:W-:-:S02]  /*39d0*/  UISETP.NE.AND.EX UP2, UPT, UR9, URZ, UPT, UP2 ;  /* 0x000000ff0900728c */ /* 0x000fc4000bf45320 */
[----:B------:R-:W-:Y:S02]  /*39e0*/  UIADD3 UR25, UPT, UPT, UR7, 0x38, URZ ;  /* 0x0000003807197890 */ /* 0x000fe4000fffe0ff */
[----:B------:R-:W-:Y:S02]  /*39f0*/  UIADD3 UR17, UPT, UPT, UR7, 0x40, URZ ;  /* 0x0000004007117890 */ /* 0x000fe4000fffe0ff */
[----:B------:R-:W1:Y:S01]  /*3a00*/  LDC.64 R30, c[0x0][0x348] ;  /* 0x0000d200ff1e7b82 */ /* 0x000e620000000a00 */
[----:B------:R-:W-:Y:S02]  /*3a10*/  UPRMT UR13, UR37, 0x654, UR13 ;  /* 0x00000654250d7896 */ /* 0x000fe4000800000d */
[----:B------:R-:W-:-:S05]  /*3a20*/  UISETP.NE.AND.EX UP3, UPT, UR5, URZ, UPT, UP3 ;  /* 0x000000ff0500728c */ /* 0x000fca000bf65330 */
[----:B------:R-:W4:Y:S08]  /*3a30*/  LDC.64 R16, c[0x0][0xb10] ;  /* 0x0002c400ff107b82 */ /* 0x000f300000000a00 */
[----:B------:R-:W1:Y:S08]  /*3a40*/  LDC.64 R6, c[0x0][0xb18] ;  /* 0x0002c600ff067b82 */ /* 0x000e700000000a00 */
[----:B------:R-:W1:Y:S08]  /*3a50*/  LDC.64 R4, c[0x0][0xb28] ;  /* 0x0002ca00ff047b82 */ /* 0x000e700000000a00 */
[----:B--23--:R-:W1:Y:S02]  /*3a60*/  LDC R19, c[0x0][0x374] ;  /* 0x0000dd00ff137b82 */ /* 0x00ce640000000800 */
.L_x_77:
[C---:B------:R-:W-:Y:S02]  /*3a70*/  LEA R0, R28.reuse, UR7, 0x3 ;  /* 0x000000071c007c11 */ /* 0x040fe4000f8e18ff */
[----:B------:R-:W-:Y:S02]  /*3a80*/  SHF.L.U32 R2, R27, 0x1f, RZ ;  /* 0x0000001f1b027819 */ /* 0x000fe400000006ff */
[----:B------:R-:W-:Y:S02]  /*3a90*/  LEA R20, R28, UR7, 0x4 ;  /* 0x000000071c147c11 */ /* 0x000fe4000f8e20ff */
[----:B--2---:R-:W2:Y:S02]  /*3aa0*/  SYNCS.PHASECHK.TRANS64.TRYWAIT P0, [R0+URZ+0x80], R2 ;  /* 0x00008002000075a7 */ /* 0x004ea400080011ff */
[----:B--2---:R-:W-:Y:S05]  /*3ab0*/  @!P0 BRA `(.L_x_67) ;  /* 0x0000005400cc8947 */ /* 0x004fea0003800000 */
.L_x_155:
[----:B------:R-:W-:Y:S01]  /*3ac0*/  ISETP.GE.AND P0, PT, R40, 0x1, PT ;  /* 0x000000012800780c */ /* 0x000fe20003f06270 */
[----:B------:R-:W3:Y:S01]  /*3ad0*/  LDS.128 R20, [R20+0x110] ;  /* 0x0001100014147984 */ /* 0x000ee20000000c00 */
[----:B--2---:R-:W-:Y:S01]  /*3ae0*/  VIADD R0, R0, 0x90 ;  /* 0x0000009000007836 */ /* 0x004fe20000000000 */
[----:B------:R-:W-:Y:S01]  /*3af0*/  @!PT LDS RZ, [RZ] ;  /* 0x00000000fffff984 */ /* 0x000fe20000000800 */
[----:B------:R-:W-:Y:S01]  /*3b00*/  @!PT LDS RZ, [RZ] ;  /* 0x00000000fffff984 */ /* 0x000fe20000000800 */
[----:B------:R-:W-:Y:S01]  /*3b10*/  @!PT LDS RZ, [RZ] ;  /* 0x00000000fffff984 */ /* 0x000fe20000000800 */
[----:B------:R-:W-:Y:S01]  /*3b20*/  @!PT LDS RZ, [RZ] ;  /* 0x00000000fffff984 */ /* 0x000fe20000000800 */
[----:B------:R2:W-:Y:S06]  /*3b30*/  MEMBAR.ALL.CTA ;  /* 0x0000000000007992 */ /* 0x0005ec0000008000 */
[----:B--2---:R-:W2:Y:S01]  /*3b40*/  FENCE.VIEW.ASYNC.S ;  /* 0x00000000000073c6 */ /* 0x004ea20000000000 */
[----:B------:R-:W-:Y:S04]  /*3b50*/  PRMT R0, RZ, 0x654, R0 ;  /* 0x00000654ff007816 */ /* 0x000fe80000000000 */
[----:B--2---:R2:W-:Y:S01]  /*3b60*/  SYNCS.ARRIVE.TRANS64.RED.A1T0 RZ, [R0+URZ], RZ ;  /* 0x000000ff00ff79a7 */ /* 0x0045e200081004ff */
[----:B---3--:R-:W-:Y:S11]  /*3b70*/  LOP3.LUT P3, RZ, R22, 0x1, RZ, 0xc0, !PT ;  /* 0x0000000116ff7812 */ /* 0x008ff6000786c0ff */
[----:B------:R-:W-:Y:S02]  /*3b80*/  @!UPT UIADD3 URZ, UPT, UPT, URZ, URZ, URZ ;  /* 0x000000fffffff290 */ /* 0x000fe4000fffe0ff */
[----:B------:R-:W-:Y:S02]  /*3b90*/  @P3 MOV R11, R20 ;  /* 0x00000014000b3202 */ /* 0x000fe40000000f00 */
[----:B------:R-:W-:Y:S01]  /*3ba0*/  @P3 LOP3.LUT R10, R21, 0xffff, RZ, 0xc0, !PT ;  /* 0x0000ffff150a3812 */ /* 0x000fe200078ec0ff */
[----:B--2---:R-:W-:Y:S06]  /*3bb0*/  @!P0 BRA `(.L_x_68) ;  /* 0x0000000000a48947 */ /* 0x004fec0003800000 */
[-C--:B-1----:R-:W-:Y:S01]  /*3bc0*/  IMAD.HI.U32 R0, R19, R7.reuse, RZ ;  /* 0x0000000713007227 */ /* 0x082fe200078e00ff */
[----:B------:R-:W-:Y:S02]  /*3bd0*/  ISETP.NE.AND P0, PT, R6, 0x1, PT ;  /* 0x000000010600780c */ /* 0x000fe40003f05270 */
[----:B------:R-:W-:Y:S01]  /*3be0*/  ISETP.NE.AND P2, PT, R40, 0x1, PT ;  /* 0x000000012800780c */ /* 0x000fe20003f45270 */
[----:B----4-:R-:W-:Y:S01]  /*3bf0*/  IMAD.HI.U32 R9, R24, R16, RZ ;  /* 0x0000001018097227 */ /* 0x010fe200078e00ff */
[----:B------:R-:W-:Y:S02]  /*3c00*/  SHF.R.U32.HI R0, RZ, R18, R0 ;  /* 0x00000012ff007219 */ /* 0x000fe40000011600 */
[----:B------:R-:W-:Y:S01]  /*3c10*/  ISETP.NE.AND P4, PT, R3, 0x1, PT ;  /* 0x000000010300780c */ /* 0x000fe20003f85270 */
[----:B------:R-:W-:Y:S01]  /*3c20*/  IMAD.HI.U32 R13, R10, R7, RZ ;  /* 0x000000070a0d7227 */ /* 0x000fe200078e00ff */
[----:B------:R-:W-:Y:S02]  /*3c30*/  SHF.R.U32.HI R9, RZ, R17, R9 ;  /* 0x00000011ff097219 */ /* 0x000fe40000011609 */
[----:B------:R-:W-:Y:S01]  /*3c40*/  SEL R0, R19, R0, !P0 ;  /* 0x0000000013007207 */ /* 0x000fe20004000000 */
[----:B------:R-:W-:Y:S01]  /*3c50*/  IMAD.HI.U32 R12, R11, R16, RZ ;  /* 0x000000100b0c7227 */ /* 0x000fe200078e00ff */
[----:B------:R-:W-:Y:S03]  /*3c60*/  SEL R9, R24, R9, !P4 ;  /* 0x0000000918097207 */ /* 0x000fe60006000000 */
[-C--:B------:R-:W-:Y:S01]  /*3c70*/  IMAD.HI.U32 R8, R0, R4.reuse, RZ ;  /* 0x0000000400087227 */ /* 0x080fe200078e00ff */
[----:B------:R-:W-:Y:S03]  /*3c80*/  SHF.R.U32.HI R12, RZ, R17, R12 ;  /* 0x00000011ff0c7219 */ /* 0x000fe6000001160c */
[----:B------:R-:W-:Y:S01]  /*3c90*/  IMAD.HI.U32 R2, R9, R4, RZ ;  /* 0x0000000409027227 */ /* 0x000fe200078e00ff */
[-C--:B------:R-:W-:Y:S02]  /*3ca0*/  @P2 SHF.R.U32.HI R0, RZ, R5.reuse, R8 ;  /* 0x00000005ff002219 */ /* 0x080fe40000011608 */
[----:B------:R-:W-:Y:S02]  /*3cb0*/  SHF.R.U32.HI R8, RZ, R18, R13 ;  /* 0x00000012ff087219 */ /* 0x000fe4000001160d */
[----:B------:R-:W-:Y:S01]  /*3cc0*/  @P2 SHF.R.U32.HI R9, RZ, R5, R2 ;  /* 0x00000005ff092219 */ /* 0x000fe20000011602 */
[----:B------:R-:W-:Y:S01]  /*3cd0*/  IMAD R0, R40, R0, RZ ;  /* 0x0000000028007224 */ /* 0x000fe200078e02ff */
[----:B------:R-:W-:Y:S02]  /*3ce0*/  SEL R8, R10, R8, !P0 ;  /* 0x000000080a087207 */ /* 0x000fe40004000000 */
[----:B------:R-:W-:Y:S01]  /*3cf0*/  SEL R2, R11, R12, !P4 ;  /* 0x0000000c0b027207 */ /* 0x000fe20006000000 */
[----:B------:R-:W-:Y:S01]  /*3d00*/  IMAD R12, R40, R9, RZ ;  /* 0x00000009280c7224 */ /* 0x000fe200078e02ff */
[C---:B------:R-:W-:Y:S01]  /*3d10*/  ISETP.GE.AND P0, PT, R8.reuse, R0, PT ;  /* 0x000000000800720c */ /* 0x040fe20003f06270 */
[----:B------:R-:W-:Y:S03]  /*3d20*/  IMAD.HI.U32 R0, R8, R4, RZ ;  /* 0x0000000408007227 */ /* 0x000fe600078e00ff */
[----:B------:R-:W-:Y:S02]  /*3d30*/  ISETP.GE.OR P0, PT, R2, R12, P0 ;  /* 0x0000000c0200720c */ /* 0x000fe40000706670 */
[-C--:B------:R-:W-:Y:S04]  /*3d40*/  SHF.R.U32.HI R0, RZ, R5.reuse, R0 ;  /* 0x00000005ff007219 */ /* 0x080fe80000011600 */
[----:B------:R-:W-:Y:S05]  /*3d50*/  SEL R13, R8, R0, !P2 ;  /* 0x00000000080d7207 */ /* 0x000fea0005000000 */
[----:B------:R-:W-:Y:S02]  /*3d60*/  IMAD.MOV R12, RZ, RZ, -R13 ;  /* 0x000000ffff0c7224 */ /* 0x000fe400078e0a0d */
[----:B------:R-:W-:Y:S04]  /*3d70*/  @!P0 IMAD.HI.U32 R0, R2, R4, RZ ;  /* 0x0000000402008227 */ /* 0x000fe800078e00ff */
[----:B------:R-:W-:Y:S01]  /*3d80*/  IMAD R12, R40, R12, R8 ;  /* 0x0000000c280c7224 */ /* 0x000fe200078e0208 */
[----:B------:R-:W-:Y:S04]  /*3d90*/  @!P0 SHF.R.U32.HI R0, RZ, R5, R0 ;  /* 0x00000005ff008219 */ /* 0x000fe80000011600 */
[----:B------:R-:W-:Y:S04]  /*3da0*/  @!P0 SEL R0, R2, R0, !P2 ;  /* 0x0000000002008207 */ /* 0x000fe80005000000 */
[----:B------:R-:W-:Y:S01]  /*3db0*/  @!P0 IADD3 R13, PT, PT, R13, -R0, RZ ;  /* 0x800000000d0d8210 */ /* 0x000fe20007ffe0ff */
[----:B------:R-:W-:Y:S01]  /*3dc0*/  @!P0 IMAD R0, R9, R12, R0 ;  /* 0x0000000c09008224 */ /* 0x000fe200078e0200 */
[----:B------:R-:W-:Y:S01]  /*3dd0*/  IADD3 R9, PT, PT, -R8, RZ, RZ ;  /* 0x000000ff08097210 */ /* 0x000fe20007ffe1ff */
[--C-:B------:R-:W-:Y:S02]  /*3de0*/  IMAD.MOV R12, RZ, RZ, -R2.reuse ;  /* 0x000000ffff0c7224 */ /* 0x100fe400078e0a02 */
[----:B------:R-:W-:Y:S02]  /*3df0*/  @!P0 IMAD R8, R13, R40, R2 ;  /* 0x000000280d088224 */ /* 0x000fe400078e0202 */
[----:B------:R-:W-:Y:S02]  /*3e00*/  @!P0 IMAD.MOV.U32 R2, RZ, RZ, R0 ;  /* 0x000000ffff028224 */ /* 0x000fe400078e0000 */
[----:B------:R-:W-:Y:S02]  /*3e10*/  IMAD R11, R3, R12, R11 ;  /* 0x0000000c030b7224 */ /* 0x000fe400078e020b */
[----:B------:R-:W-:Y:S02]  /*3e20*/  IMAD R10, R6, R9, R10 ;  /* 0x00000009060a7224 */ /* 0x000fe400078e020a */
[----:B------:R-:W-:Y:S02]  /*3e30*/  IMAD R11, R2, R3, R11 ;  /* 0x00000003020b7224 */ /* 0x000fe400078e020b */
[----:B------:R-:W-:Y:S02]  /*3e40*/  IMAD R10, R8, R6, R10 ;  /* 0x00000006080a7224 */ /* 0x000fe400078e020a */
.L_x_68:
[----:B------:R-:W-:Y:S05]  /*3e50*/  BRA.U UP1, `(.L_x_69) ;  /* 0x0000000101107547 */ /* 0x000fea000b800000 */
[----:B------:R-:W-:Y:S04]  /*3e60*/  MOV R2, UR6 ;  /* 0x0000000600027c02 */ /* 0x000fe80008000f00 */
[----:B------:R-:W-:Y:S04]  /*3e70*/  SHF.L.U32 R2, R2, 0x1f, RZ ;  /* 0x0000001f02027819 */ /* 0x000fe800000006ff */
[----:B------:R-:W2:Y:S02]  /*3e80*/  SYNCS.PHASECHK.TRANS64.TRYWAIT P0, [UR7+0x78], R2 ;  /* 0x00007802ff0075a7 */ /* 0x000ea40008001107 */
[----:B--2---:R-:W-:Y:S05]  /*3e90*/  @!P0 BRA `(.L_x_70) ;  /* 0x0000005000e88947 */ /* 0x004fea0003800000 */
.L_x_69:
[----:B------:R-:W-:Y:S02]  /*3ea0*/  R2UR UR35, R15 ;  /* 0x000000000f2372ca */ /* 0x000fe400000e0000 */
[----:B------:R-:W-:Y:S02]  /*3eb0*/  R2UR UR34, R14 ;  /* 0x000000000e2272ca */ /* 0x000fe400000e0000 */
[----:B------:R-:W-:Y:S02]  /*3ec0*/  ISETP.NE.U32.AND P2, PT, RZ, UR4, PT ;  /* 0x00000004ff007c0c */ /* 0x000fe4000bf45070 */
[----:B------:R-:W-:Y:S02]  /*3ed0*/  SHF.L.U32 R14, R29, 0x1f, RZ ;  /* 0x0000001f1d0e7819 */ /* 0x000fe400000006ff */
[----:B------:R-:W-:Y:S05]  /*3ee0*/  ISETP.NE.AND.EX P2, PT, RZ, UR5, PT, P2 ;  /* 0x00000005ff007c0c */ /* 0x000fea000bf45320 */
[----:B------:R-:W-:Y:S02]  /*3ef0*/  USHF.L.U32 UR35, UR35, 0x7, URZ ;  /* 0x0000000723237899 */ /* 0x000fe400080006ff */
[----:B------:R-:W-:Y:S01]  /*3f00*/  USHF.L.U32 UR34, UR34, 0x7, URZ ;  /* 0x0000000722227899 */ /* 0x000fe200080006ff */
[----:B------:R-:W-:Y:S11]  /*3f10*/  BRA.U !UP3, `(.L_x_71) ;  /* 0x000000010b347547 */ /* 0x000ff6000b800000 */
[----:B------:R-:W-:Y:S01]  /*3f20*/  UPLOP3.LUT UP0, UPT, UPT, UPT, UP2, 0x80, 0x8 ;  /* 0x000000000008789c */ /* 0x000fe20003f0f020 */
[----:B--2---:R-:W-:Y:S02]  /*3f30*/  HFMA2 R0, -RZ, RZ, 0, 5.9604644775390625e-08 ;  /* 0x00000001ff007431 */ /* 0x004fe400000001ff */
[----:B------:R-:W-:Y:S03]  /*3f40*/  IMAD.MOV.U32 R88, RZ, RZ, 0x1 ;  /* 0x00000001ff587424 */ /* 0x000fe600078e00ff */
[----:B------:R-:W-:Y:S05]  /*3f50*/  PLOP3.LUT P0, PT, PT, PT, UP0, 0x80, 0x8 ;  /* 0x000000000008781c */ /* 0x000fea0003f0f008 */
[----:B------:R-:W2:Y:S01]  /*3f60*/  @UP0 LDCU.64 UR10, c[0x0][0x888] ;  /* 0x00011100ff0a07ac */ /* 0x000ea20008000a00 */
[----:B------:R-:W-:Y:S07]  /*3f70*/  @UP0 UIMAD UR8, UR36, UR4, URZ ;  /* 0x00000004240802a4 */ /* 0x000fee000f8e02ff */
[----:B------:R-:W-:Y:S01]  /*3f80*/  @!P0 PRMT R88, R0, 0x7610, R88 ;  /* 0x0000761000588816 */ /* 0x000fe20000000058 */
[----:B--2---:R-:W-:Y:S03]  /*3f90*/  @UP0 UIMAD.WIDE UR10, UR8, 0x4, UR10 ;  /* 0x00000004080a08a5 */ /* 0x004fe6000f8e020a */
[----:B------:R-:W2:Y:S03]  /*3fa0*/  @!UP0 LDCU UR8, c[0x0][0x880] ;  /* 0x00011000ff0887ac */ /* 0x000ea60008000800 */
[----:B------:R-:W-:Y:S01]  /*3fb0*/  IMAD.U32 R8, RZ, RZ, UR10 ;  /* 0x0000000aff087e24 */ /* 0x000fe2000f8e00ff */
[----:B------:R-:W-:Y:S05]  /*3fc0*/  MOV R9, UR11 ;  /* 0x0000000b00097c02 */ /* 0x000fea0008000f00 */
[----:B-----5:R3:W5:Y:S02]  /*3fd0*/  @P0 LDG.E R49, desc[UR46][R8.64] ;  /* 0x0000002e08310981 */ /* 0x020764000c1e1900 */
[----:B--23--:R-:W-:Y:S07]  /*3fe0*/  @!P0 IMAD.U32 R49, RZ, RZ, UR8 ;  /* 0x00000008ff318e24 */ /* 0x00cfee000f8e00ff */
.L_x_71:
[----:B-----5:R-:W-:Y:S01]  /*3ff0*/  @!P2 FSETP.EQ.AND P0, PT, R49, RZ, PT ;  /* 0x000000ff3100a20b */ /* 0x020fe20003f02000 */
[----:B------:R-:W-:Y:S01]  /*4000*/  @!UPT UIADD3 URZ, UPT, UPT, URZ, URZ, URZ ;  /* 0x000000fffffff290 */ /* 0x000fe2000fffe0ff */
[----:B------:R-:W-:Y:S11]  /*4010*/  @!P2 BRA `(.L_x_72) ;  /* 0x000000000014a947 */ /* 0x000ff60003800000 */
[----:B------:R-:W-:Y:S02]  /*4020*/  LOP3.LUT P2, RZ, R88, 0xff, RZ, 0xc0, !PT ;  /* 0x000000ff58ff7812 */ /* 0x000fe4000784c0ff */
[----:B------:R-:W-:Y:S04]  /*4030*/  PLOP3.LUT P0, PT, PT, PT, UP0, 0x80, 0x8 ;  /* 0x000000000008781c */ /* 0x000fe80003f0f008 */
[----:B------:R-:W-:Y:S07]  /*4040*/  PLOP3.LUT P0, PT, P0, PT, PT, 0x8, 0x80 ;  /* 0x000000000080781c */ /* 0x000fee000070e170 */
[----:B------:R-:W-:Y:S11]  /*4050*/  @P2 FSETP.EQ.AND P0, PT, R49, RZ, PT ;  /* 0x000000ff3100220b */ /* 0x000ff60003f02000 */
[----:B------:R-:W-:Y:S02]  /*4060*/  @!UPT UIADD3 URZ, UPT, UPT, URZ, URZ, URZ ;  /* 0x000000fffffff290 */ /* 0x000fe4000fffe0ff */
.L_x_72:
[----:B------:R-:W3:Y:S01]  /*4070*/  SYNCS.PHASECHK.TRANS64.TRYWAIT P2, [UR7+0x50], R14 ;  /* 0x0000500eff0075a7 */ /* 0x000ee20008041107 */
[----:B------:R-:W-:Y:S04]  /*4080*/  ELECT P4, URZ, PT ;  /* 0x0000000000ff782f */ /* 0x000fe80003880000 */
[----:B------:R-:W-:Y:S11]  /*4090*/  PLOP3.LUT P4, PT, P0, P4, PT, 0xf2, 0x2f ;  /* 0x00000000002f781c */ /* 0x000ff60000789e72 */
[----:B------:R-:W-:Y:S02]  /*40a0*/  @!UPT UIADD3 URZ, UPT, UPT, URZ, URZ, URZ ;  /* 0x000000fffffff290 */ /* 0x000fe4000fffe0ff */
[----:B-1----:R-:W-:Y:S05]  /*40b0*/  @!P4 IADD3 R8, P0, PT, R30, 0x580, RZ ;  /* 0x000005801e08c810 */ /* 0x002fea0007f1e0ff */
[----:B--2---:R-:W-:Y:S01]  /*40c0*/  @!P4 IMAD.X R2, RZ, RZ, R31, P0 ;  /* 0x000000ffff02c224 */ /* 0x004fe200000e061f */
[----:B---3--:R-:W-:Y:S07]  /*40d0*/  @!P2 BRA `(.L_x_73) ;  /* 0x000000500070a947 */ /* 0x008fee0003800000 */
.L_x_158:
[----:B------:R-:W-:Y:S01]  /*40e0*/  @!P4 R2UR UR8, R2 ;  /* 0x000000000208c2ca */ /* 0x000fe200000e0000 */
[----:B------:R-:W-:Y:S01]  /*40f0*/  VOTEU.ALL UP1, P4 ;  /* 0x0000000000ff7886 */ /* 0x000fe20002020000 */
[----:B------:R-:W-:Y:S01]  /*4100*/  @!P4 R2UR UR9, R8 ;  /* 0x000000000809c2ca */ /* 0x000fe200000e0000 */
[----:B-1----:R-:W-:Y:S01]  /*4110*/  @!P4 IMAD.MOV.U32 R0, RZ, RZ, 0x2000 ;  /* 0x00002000ff00c424 */ /* 0x002fe200078e00ff */
[----:B------:R-:W-:Y:S01]  /*4120*/  UMOV UR10, 0x0 ;  /* 0x00000000000a7882 */ /* 0x000fe20000000000 */
[----:B------:R-:W-:Y:S01]  /*4130*/  UMOV UR11, 0x10000000 ;  /* 0x10000000000b7882 */ /* 0x000fe20000000000 */
[----:B------:R-:W-:Y:S01]  /*4140*/  @!UP1 UIADD3 UR32, UPT, UPT, UR7, 0x200, URZ ;  /* 0x0000020007209890 */ /* 0x000fe2000fffe0ff */
[----:B------:R-:W-:Y:S06]  /*4150*/  VOTEU.ALL UP1, P4 ;  /* 0x0000000000ff7886 */ /* 0x000fec0002020000 */
[----:B------:R-:W-:Y:S01]  /*4160*/  IMAD.U32 R9, RZ, RZ, UR8 ;  /* 0x00000008ff097e24 */ /* 0x000fe2000f8e00ff */
[----:B------:R-:W-:Y:S01]  /*4170*/  UPRMT UR8, UR37, 0x654, UR33 ;  /* 0x0000065425087896 */ /* 0x000fe20008000021 */
[----:B------:R-:W-:Y:S03]  /*4180*/  IMAD.U32 R8, RZ, RZ, UR9 ;  /* 0x00000009ff087e24 */ /* 0x000fe6000f8e00ff */
[----:B------:R-:W-:Y:S02]  /*4190*/  @!P4 R2UR UR15, R9 ;  /* 0x00000000090fc2ca */ /* 0x000fe400000e0000 */
[----:B------:R-:W-:Y:S02]  /*41a0*/  @!P4 R2UR UR14, R8 ;  /* 0x00000000080ec2ca */ /* 0x000fe400000e0000 */
[----:B------:R-:W-:Y:S05]  /*41b0*/  @!P4 IADD3 R8, P0, PT, R30, 0x580, RZ ;  /* 0x000005801e08c810 */ /* 0x000fea0007f1e0ff */
[----:B------:R-:W-:Y:S06]  /*41c0*/  @!P4 IMAD.X R2, RZ, RZ, R31, P0 ;  /* 0x000000ffff02c224 */ /* 0x000fec00000e061f */
[----:B------:R1:W-:Y:S01]  /*41d0*/  @!UP1 UTMALDG.3D [UR32], [UR14], desc[UR10] ;  /* 0x00000a200e0095b4 */ /* 0x0003e20008011000 */
[----:B------:R1:W-:Y:S01]  /*41e0*/  @!P4 SYNCS.ARRIVE.TRANS64.RED.A0TR RZ, [UR7+0x30], R0 ;  /* 0x00003000ffffc9a7 */ /* 0x0003e20008300407 */
[----:B------:R-:W-:Y:S01]  /*41f0*/  SYNCS.ARRIVE.TRANS64.RED.A1T0 RZ, [UR8], RZ ;  /* 0x000000ffffff79a7 */ /* 0x000fe20008100408 */
[----:B------:R-:W2:Y:S02]  /*4200*/  SYNCS.PHASECHK.TRANS64.TRYWAIT P2, [UR7+0x58], R14 ;  /* 0x0000580eff0075a7 */ /* 0x000ea40008041107 */
[----:B-12---:R-:W-:Y:S05]  /*4210*/  @!P2 BRA `(.L_x_74) ;  /* 0x000000500038a947 */ /* 0x006fea0003800000 */
.L_x_160:
[----:B------:R-:W-:Y:S01]  /*4220*/  @!P4 R2UR UR8, R2 ;  /* 0x000000000208c2ca */ /* 0x000fe200000e0000 */
[----:B------:R-:W-:Y:S01]  /*4230*/  VOTEU.ALL UP1, P4 ;  /* 0x0000000000ff7886 */ /* 0x000fe20002020000 */
[----:B------:R-:W-:Y:S01]  /*4240*/  @!P4 R2UR UR9, R8 ;  /* 0x000000000809c2ca */ /* 0x000fe200000e0000 */
[----:B-1----:R-:W-:Y:S01]  /*4250*/  @!P4 IMAD.MOV.U32 R0, RZ, RZ, 0x2000 ;  /* 0x00002000ff00c424 */ /* 0x002fe200078e00ff */
[----:B------:R-:W-:Y:S01]  /*4260*/  UMOV UR10, 0x0 ;  /* 0x00000000000a7882 */ /* 0x000fe20000000000 */
[----:B------:R-:W-:Y:S01]  /*4270*/  UMOV UR11, 0x10000000 ;  /* 0x10000000000b7882 */ /* 0x000fe20000000000 */
[----:B------:R-:W-:Y:S02]  /*4280*/  @!UP1 UIADD3 UR26, UPT, UPT, UR34, 0x20, URZ ;  /* 0x00000020221a9890 */ /* 0x000fe4000fffe0ff */
[----:B------:R-:W-:Y:S01]  /*4290*/  @!UP1 UIADD3 UR24, UPT, UPT, UR7, 0x2200, URZ ;  /* 0x0000220007189890 */ /* 0x000fe2000fffe0ff */
[----:B------:R-:W-:Y:S01]  /*42a0*/  VOTEU.ALL UP1, P4 ;  /* 0x0000000000ff7886 */ /* 0x000fe20002020000 */
[----:B------:R-:W-:Y:S01]  /*42b0*/  UMOV UR27, UR35 ;  /* 0x00000023001b7c82 */ /* 0x000fe20008000000 */
[----:B------:R-:W-:Y:S02]  /*42c0*/  UMOV UR28, UR36 ;  /* 0x00000024001c7c82 */ /* 0x000fe40008000000 */
        /* <DEDUP_REMOVED lines=12> */
.L_x_162:
[----:B------:R-:W2:Y:S01]  /*4390*/  LDC.64 R12, c[0x0][0xb18] ;  /* 0x0002c600ff0c7b82 */ /* 0x000ea20000000a00 */
[----:B------:R-:W-:Y:S01]  /*43a0*/  @!P4 R2UR UR8, R2 ;  /* 0x000000000208c2ca */ /* 0x000fe200000e0000 */
[----:B------:R-:W-:Y:S01]  /*43b0*/  VOTEU.ALL UP1, P4 ;  /* 0x0000000000ff7886 */ /* 0x000fe20002020000 */
[----:B------:R-:W-:Y:S01]  /*43c0*/  @!P4 R2UR UR9, R8 ;  /* 0x000000000809c2ca */ /* 0x000fe200000e0000 */
[----:B-1----:R-:W-:Y:S01]  /*43d0*/  @!P4 IMAD.MOV.U32 R0, RZ, RZ, 0x2000 ;  /* 0x00002000ff00c424 */ /* 0x002fe200078e00ff */
[----:B------:R-:W-:Y:S03]  /*43e0*/  UMOV UR10, 0x0 ;  /* 0x00000000000a7882 */ /* 0x000fe60000000000 */
[----:B------:R-:W1:Y:S01]  /*43f0*/  @!P1 LDC R2, c[0x0][0xb0c] ;  /* 0x0002c300ff029b82 */ /* 0x000e620000000800 */
[----:B------:R-:W-:Y:S01]  /*4400*/  @!UP1 UIADD3 UR18, UPT, UPT, UR34, 0x40, URZ ;  /* 0x0000004022129890 */ /* 0x000fe2000fffe0ff */
[----:B------:R-:W-:Y:S01]  /*4410*/  @P3 SHF.R.U32.HI R26, RZ, 0x10, R21 ;  /* 0x00000010ff1a3819 */ /* 0x000fe20000011615 */
[----:B------:R-:W-:Y:S01]  /*4420*/  @!UP1 UIADD3 UR16, UPT, UPT, UR7, 0x4200, URZ ;  /* 0x0000420007109890 */ /* 0x000fe2000fffe0ff */
[----:B------:R-:W-:Y:S01]  /*4430*/  VIADD R28, R28, 0x1 ;  /* 0x000000011c1c7836 */ /* 0x000fe20000000000 */
[----:B------:R-:W-:Y:S01]  /*4440*/  VOTEU.ALL UP1, P4 ;  /* 0x0000000000ff7886 */ /* 0x000fe20002020000 */
[----:B------:R-:W-:Y:S01]  /*4450*/  UMOV UR11, 0x10000000 ;  /* 0x10000000000b7882 */ /* 0x000fe20000000000 */
[----:B------:R-:W-:Y:S01]  /*4460*/  UMOV UR19, UR35 ;  /* 0x0000002300137c82 */ /* 0x000fe20008000000 */
[----:B------:R-:W-:Y:S01]  /*4470*/  IMAD.U32 R9, RZ, RZ, UR8 ;  /* 0x00000008ff097e24 */ /* 0x000fe2000f8e00ff */
[----:B------:R-:W-:Y:S01]  /*4480*/  UMOV UR20, UR36 ;  /* 0x0000002400147c82 */ /* 0x000fe20008000000 */
[----:B------:R-:W-:Y:S01]  /*4490*/  IMAD.U32 R8, RZ, RZ, UR9 ;  /* 0x00000009ff087e24 */ /* 0x000fe2000f8e00ff */
[----:B------:R-:W-:Y:S02]  /*44a0*/  UPRMT UR8, UR37, 0x654, UR17 ;  /* 0x0000065425087896 */ /* 0x000fe40008000011 */
[----:B------:R-:W-:Y:S02]  /*44b0*/  @!P4 R2UR UR15, R9 ;  /* 0x00000000090fc2ca */ /* 0x000fe400000e0000 */
[----:B------:R-:W-:Y:S02]  /*44c0*/  @!P4 R2UR UR14, R8 ;  /* 0x00000000080ec2ca */ /* 0x000fe400000e0000 */
[----:B------:R-:W3:Y:S11]  /*44d0*/  LDC.64 R8, c[0x0][0xb10] ;  /* 0x0002c400ff087b82 */ /* 0x000ef60000000a00 */
[----:B------:R1:W-:Y:S01]  /*44e0*/  @!UP1 UTMALDG.3D [UR16], [UR14], desc[UR10] ;  /* 0x00000a100e0095b4 */ /* 0x0003e20008011000 */
[----:B------:R5:W-:Y:S01]  /*44f0*/  @!P4 SYNCS.ARRIVE.TRANS64.RED.A0TR RZ, [UR7+0x40], R0 ;  /* 0x00004000ffffc9a7 */ /* 0x000be20008300407 */
[C---:B---3--:R-:W-:Y:S01]  /*4500*/  @!P1 IMAD.HI.U32 R8, R11.reuse, R8, RZ ;  /* 0x000000080b089227 */ /* 0x048fe200078e00ff */
[----:B--2---:R-:W-:Y:S02]  /*4510*/  @!P1 ISETP.NE.AND P0, PT, R12, 0x1, PT ;  /* 0x000000010c00980c */ /* 0x004fe40003f05270 */
[----:B-1----:R-:W-:Y:S01]  /*4520*/  @!P1 ISETP.NE.AND P2, PT, R2, 0x1, PT ;  /* 0x000000010200980c */ /* 0x002fe20003f45270 */
[----:B------:R-:W-:Y:S01]  /*4530*/  SYNCS.ARRIVE.TRANS64.RED.A1T0 RZ, [UR8], RZ ;  /* 0x000000ffffff79a7 */ /* 0x000fe20008100408 */
[C---:B------:R-:W-:Y:S01]  /*4540*/  @!P1 IMAD.HI.U32 R13, R10.reuse, R13, RZ ;  /* 0x0000000d0a0d9227 */ /* 0x040fe200078e00ff */
[----:B------:R-:W-:Y:S04]  /*4550*/  @!P1 SHF.R.U32.HI R8, RZ, R9, R8 ;  /* 0x00000009ff089219 */ /* 0x000fe80000011608 */
[----:B------:R-:W-:Y:S01]  /*4560*/  @!P1 SEL R8, R11, R8, !P2 ;  /* 0x000000080b089207 */ /* 0x000fe20005000000 */
[----:B------:R-:W1:Y:S01]  /*4570*/  SYNCS.PHASECHK.TRANS64.TRYWAIT P5, [UR7+0x68], R14 ;  /* 0x0000680eff0075a7 */ /* 0x000e6200080a1107 */
[----:B-----5:R-:W2:Y:S02]  /*4580*/  @!P1 LDC R0, c[0x0][0xb20] ;  /* 0x0002c800ff009b82 */ /* 0x020ea40000000800 */
[----:B--2---:R-:W-:Y:S04]  /*4590*/  @!P1 SHF.R.U32.HI R0, RZ, R0, R13 ;  /* 0x00000000ff009219 */ /* 0x004fe8000001160d */
[----:B------:R-:W-:Y:S05]  /*45a0*/  @!P1 SEL R9, R10, R0, !P0 ;  /* 0x000000000a099207 */ /* 0x000fea0004000000 */
[----:B------:R-:W-:Y:S02]  /*45b0*/  @!P1 IMAD.IADD R0, R9, 0x1, -R8 ;  /* 0x0000000109009824 */ /* 0x000fe400078e0a08 */
[----:B------:R-:W-:Y:S02]  /*45c0*/  @!P1 IMAD.IADD R8, R8, 0x1, -R9 ;  /* 0x0000000108089824 */ /* 0x000fe400078e0a09 */
[----:B------:R-:W-:Y:S02]  /*45d0*/  @!P1 IMAD R11, R0, R2, R11 ;  /* 0x00000002000b9224 */ /* 0x000fe400078e020b */
[----:B------:R-:W-:Y:S01]  /*45e0*/  @!P1 IMAD R10, R8, R12, R10 ;  /* 0x0000000c080a9224 */ /* 0x000fe200078e020a */
[----:B-1----:R-:W-:Y:S06]  /*45f0*/  @!P5 BRA `(.L_x_76) ;  /* 0x0000004c0070d947 */ /* 0x002fec0003800000 */
.L_x_164:
[----:B------:R-:W-:Y:S01]  /*4600*/  @!P4 IADD3 R2, P0, PT, R30, 0x580, RZ ;  /* 0x000005801e02c810 */ /* 0x000fe20007f1e0ff */
[----:B------:R-:W-:Y:S01]  /*4610*/  VOTEU.ALL UP1, P4 ;  /* 0x0000000000ff7886 */ /* 0x000fe20002020000 */
[----:B------:R-:W-:Y:S01]  /*4620*/  UMOV UR18, 0x0 ;  /* 0x0000000000127882 */ /* 0x000fe20000000000 */
[----:B------:R-:W-:Y:S01]  /*4630*/  UMOV UR19, 0x10000000 ;  /* 0x1000000000137882 */ /* 0x000fe20000000000 */
[----:B------:R-:W-:Y:S01]  /*4640*/  @!P4 R2UR UR9, R2 ;  /* 0x000000000209c2ca */ /* 0x000fe200000e0000 */
[----:B-1----:R-:W-:Y:S01]  /*4650*/  @!P4 IMAD.X R0, RZ, RZ, R31, P0 ;  /* 0x000000ffff00c224 */ /* 0x002fe200000e061f */
[----:B------:R-:W-:Y:S01]  /*4660*/  @!UP1 UIADD3 UR10, UPT, UPT, UR34, 0x60, URZ ;  /* 0x00000060220a9890 */ /* 0x000fe2000fffe0ff */
[----:B------:R-:W-:Y:S01]  /*4670*/  ISETP.NE.AND P0, PT, R28, 0x2, PT ;  /* 0x000000021c00780c */ /* 0x000fe20003f05270 */
[----:B------:R-:W-:Y:S01]  /*4680*/  UMOV UR11, UR35 ;  /* 0x00000023000b7c82 */ /* 0x000fe20008000000 */
[----:B------:R-:W-:Y:S01]  /*4690*/  UMOV UR12, UR36 ;  /* 0x00000024000c7c82 */ /* 0x000fe20008000000 */
[----:B------:R-:W-:Y:S01]  /*46a0*/  @!P4 R2UR UR8, R0 ;  /* 0x000000000008c2ca */ /* 0x000fe200000e0000 */
[----:B------:R-:W-:Y:S01]  /*46b0*/  IMAD.IADD R14, R10, 0x1, R86 ;  /* 0x000000010a0e7824 */ /* 0x000fe200078e0256 */
[----:B------:R-:W-:Y:S01]  /*46c0*/  @P3 R2UR UR36, R26 ;  /* 0x000000001a2432ca */ /* 0x000fe200000e0000 */
[----:B------:R-:W-:Y:S01]  /*46d0*/  IMAD.IADD R15, R11, 0x1, R87 ;  /* 0x000000010b0f7824 */ /* 0x000fe200078e0257 */
[----:B------:R-:W-:Y:S02]  /*46e0*/  SEL R0, RZ, 0x1, P0 ;  /* 0x00000001ff007807 */ /* 0x000fe40000000000 */
[----:B------:R-:W-:Y:S01]  /*46f0*/  LOP3.LUT R29, R29, 0x1, RZ, 0x3c, !PT ;  /* 0x000000011d1d7812 */ /* 0x000fe200078e3cff */
[----:B------:R-:W-:Y:S01]  /*4700*/  IMAD.U32 R8, RZ, RZ, UR9 ;  /* 0x00000009ff087e24 */ /* 0x000fe2000f8e00ff */
[----:B------:R-:W-:Y:S01]  /*4710*/  @!UP1 UIADD3 UR9, UPT, UPT, UR7, 0x48, URZ ;  /* 0x0000004807099890 */ /* 0x000fe2000fffe0ff */
[----:B------:R-:W-:Y:S02]  /*4720*/  LOP3.LUT R27, R27, R0, RZ, 0x3c, !PT ;  /* 0x000000001b1b7212 */ /* 0x000fe400078e3cff */
[----:B------:R-:W-:Y:S02]  /*4730*/  SEL R28, R28, RZ, P0 ;  /* 0x000000ff1c1c7207 */ /* 0x000fe40000000000 */
[----:B------:R-:W-:Y:S01]  /*4740*/  IMAD.U32 R9, RZ, RZ, UR8 ;  /* 0x00000008ff097e24 */ /* 0x000fe2000f8e00ff */
[----:B------:R-:W-:Y:S01]  /*4750*/  @!P4 R2UR UR14, R8 ;  /* 0x00000000080ec2ca */ /* 0x000fe200000e0000 */
[----:B------:R-:W-:Y:S01]  /*4760*/  @!UP1 UIADD3 UR8, UPT, UPT, UR7, 0x6200, URZ ;  /* 0x0000620007089890 */ /* 0x000fe2000fffe0ff */
[----:B------:R-:W-:Y:S02]  /*4770*/  VOTEU.ALL UP1, P4 ;  /* 0x0000000000ff7886 */ /* 0x000fe40002020000 */
[----:B------:R-:W-:Y:S11]  /*4780*/  @!P4 R2UR UR15, R9 ;  /* 0x00000000090fc2ca */ /* 0x000ff600000e0000 */
[----:B------:R-:W-:Y:S02]  /*4790*/  @!UPT UIADD3 URZ, UPT, UPT, URZ, URZ, URZ ;  /* 0x000000fffffff290 */ /* 0x000fe4000fffe0ff */
[----:B------:R2:W-:Y:S01]  /*47a0*/  @!UP1 UTMALDG.3D [UR8], [UR14], desc[UR18] ;  /* 0x000012080e0095b4 */ /* 0x0005e20008011000 */
[----:B------:R2:W-:Y:S01]  /*47b0*/  @!P4 SYNCS.ARRIVE.TRANS64.RED.A0TR RZ, [UR7+0x48], R25 ;  /* 0x00004819ffffc9a7 */ /* 0x0005e20008300407 */
[----:B------:R-:W-:Y:S01]  /*47c0*/  UPLOP3.LUT UP1, UPT, UPT, UPT, UPT, 0x80, 0x8 ;  /* 0x000000000008789c */ /* 0x000fe20003f2f070 */
[----:B------:R-:W-:Y:S01]  /*47d0*/  SYNCS.ARRIVE.TRANS64.RED.A1T0 RZ, [UR13], RZ ;  /* 0x000000ffffff79a7 */ /* 0x000fe2000810040d */
[----:B------:R-:W-:Y:S09]  /*47e0*/  @P3 BRA `(.L_x_77) ;  /* 0xfffffff000a03947 */ /* 0x000ff2000383ffff */
[----:B------:R-:W-:-:S04]  /*47f0*/  SHF.L.U32 R2, R29, 0x1f, RZ ;  /* 0x0000001f1d027819 */ /* 0x000fc800000006ff */
[----:B------:R-:W1:Y:S02]  /*4800*/  SYNCS.PHASECHK.TRANS64.TRYWAIT P0, [UR7+0x50], R2 ;  /* 0x00005002ff0075a7 */ /* 0x000e640008001107 */
[----:B-1----:R-:W-:Y:S05]  /*4810*/  @!P0 BRA `(.L_x_78) ;  /* 0x0000004c00008947 */ /* 0x002fea0003800000 */
.L_x_166:
[----:B------:R-:W3:Y:S02]  /*4820*/  SYNCS.PHASECHK.TRANS64.TRYWAIT P0, [UR7+0x58], R2 ;  /* 0x00005802ff0075a7 */ /* 0x000ee40008001107 */
[----:B---3--:R-:W-:Y:S05]  /*4830*/  @!P0 BRA `(.L_x_79) ;  /* 0x0000004c00108947 */ /* 0x008fea0003800000 */
.L_x_168:
[----:B------:R-:W3:Y:S02]  /*4840*/  SYNCS.PHASECHK.TRANS64.TRYWAIT P0, [UR7+0x60], R2 ;  /* 0x00006002ff0075a7 */ /* 0x000ee40008001107 */
[----:B---3--:R-:W-:Y:S05]  /*4850*/  @!P0 BRA `(.L_x_80) ;  /* 0x0000004c00208947 */ /* 0x008fea0003800000 */
.L_x_170:
[----:B-1----:R-:W-:-:S07]  /*4860*/  MOV R0, UR7 ;  /* 0x0000000700007c02 */ /* 0x002fce0008000f00 */
.L_x_81:
[----:B-1----:R-:W-:-:S04]  /*4870*/  SHF.L.U32 R2, R29, 0x1f, RZ ;  /* 0x0000001f1d027819 */ /* 0x002fc800000006ff */
[----:B------:R1:W3:Y:S03]  /*4880*/  SYNCS.PHASECHK.TRANS64.TRYWAIT P0, [R0+URZ+0x68], R2 ;  /* 0x00006802000075a7 */ /* 0x0002e600080011ff */
[----:B---3--:R-:W-:Y:S05]  /*4890*/  @!P0 NANOSLEEP.SYNCS 0x989680 ;  /* 0x009896800000895d */ /* 0x008fea0003900000 */
[----:B------:R-:W3:Y:S02]  /*48a0*/  @!P0 SYNCS.PHASECHK.TRANS64 P0, [R0+URZ+0x68], R2 ;  /* 0x00006802000085a7 */ /* 0x000ee400080010ff */
[----:B--23--:R-:W-:Y:S05]  /*48b0*/  @P0 EXIT ;  /* 0x000000000000094d */ /* 0x00cfea0003800000 */
[----:B------:R-:W-:Y:S05]  /*48c0*/  BRA `(.L_x_81) ;  /* 0xfffffffc00e87947 */ /* 0x000fea000383ffff */
.L_x_66:
[----:B------:R-:W-:-:S06]  /*48d0*/  UISETP.GE.AND UP1, UPT, UR8, 0x4, UPT ;  /* 0x000000040800788c */ /* 0x000fcc000bf26270 */
[----:B------:R-:W-:-:S13]  /*48e0*/  PLOP3.LUT P0, PT, PT, PT, UP1, 0x80, 0x8 ;  /* 0x000000000008781c */ /* 0x000fda0003f0f018 */
[----:B------:R-:W-:Y:S05]  /*48f0*/  @!P0 EXIT ;  /* 0x000000000000894d */ /* 0x000fea0003800000 */
[----:B------:R-:W-:Y:S01]  /*4900*/  BAR.SYNC.DEFER_BLOCKING 0x6, 0xa0 ;  /* 0x0182800000007b1d */ /* 0x000fe20000010000 */
[C---:B------:R-:W-:Y:S01]  /*4910*/  IMAD.SHL.U32 R2, R101.reuse, 0x20, RZ ;  /* 0x0000002065027824 */ /* 0x040fe200078e00ff */
[C---:B------:R-:W-:Y:S01]  /*4920*/  SHF.L.U32 R46, R101.reuse, 0x10, RZ ;  /* 0x00000010652e7819 */ /* 0x040fe200000006ff */
[C---:B------:R-:W-:Y:S01]  /*4930*/  IMAD.SHL.U32 R100, R101.reuse, 0x4, RZ ;  /* 0x0000000465647824 */ /* 0x040fe200078e00ff */
[C---:B------:R-:W-:Y:S01]  /*4940*/  LOP3.LUT R102, R101.reuse, 0x60, RZ, 0xc0, !PT ;  /* 0x0000006065667812 */ /* 0x040fe200078ec0ff */
[----:B------:R-:W-:Y:S01]  /*4950*/  HFMA2 R97, -RZ, RZ, 0, 5.9604644775390625e-08 ;  /* 0x00000001ff617431 */ /* 0x000fe200000001ff */
[----:B------:R-:W-:Y:S02]  /*4960*/  UMOV UR48, 0x400 ;  /* 0x0000040000307882 */ /* 0x000fe40000000000 */
[----:B------:R-:W1:Y:S01]  /*4970*/  LDC R91, c[0x0][0x370] ;  /* 0x0000dc00ff5b7b82 */ /* 0x000e620000000800 */
[----:B------:R-:W-:Y:S01]  /*4980*/  ULEA UR48, UR37, UR48, 0x18 ;  /* 0x0000003025307291 */ /* 0x000fe2000f8ec0ff */
[----:B------:R-:W-:Y:S01]  /*4990*/  LOP3.LUT R3, R2, 0xc0, RZ, 0xc0, !PT ;  /* 0x000000c002037812 */ /* 0x000fe200078ec0ff */
[----:B------:R-:W-:Y:S01]  /*49a0*/  HFMA2 R95, -RZ, RZ, 0, 0 ;  /* 0x00000000ff5f7431 */ /* 0x000fe200000001ff */
[----:B------:R-:W-:Y:S01]  /*49b0*/  LOP3.LUT R99, R101, 0x2, RZ, 0xc0, !PT ;  /* 0x0000000265637812 */ /* 0x000fe200078ec0ff */
[----:B------:R-:W-:Y:S01]  /*49c0*/  UIADD3 UR4, UPT, UPT, UR48, 0x200, URZ ;  /* 0x0000020030047890 */ /* 0x000fe2000fffe0ff */
[----:B------:R-:W-:Y:S01]  /*49d0*/  LOP3.LUT R100, R3, 0x18, R100, 0xf8, !PT ;  /* 0x0000001803647812 */ /* 0x000fe200078ef864 */
[----:B------:R-:W-:Y:S01]  /*49e0*/  IMAD.MOV.U32 R45, RZ, RZ, RZ ;  /* 0x000000ffff2d7224 */ /* 0x000fe200078e00ff */
[----:B------:R-:W2:Y:S01]  /*49f0*/  LDC R42, c[0x0][0xb0c] ;  /* 0x0002c300ff2a7b82 */ /* 0x000ea20000000800 */
[----:B------:R-:W-:Y:S01]  /*4a00*/  LOP3.LUT R46, R46, 0x600000, RZ, 0xc0, !PT ;  /* 0x006000002e2e7812 */ /* 0x000fe200078ec0ff */
[----:B------:R-:W-:Y:S01]  /*4a10*/  IMAD.MOV.U32 R105, RZ, RZ, RZ ;  /* 0x000000ffff697224 */ /* 0x000fe200078e00ff */
[----:B------:R-:W-:Y:S01]  /*4a20*/  LOP3.LUT R100, R100, 0xf20, R2, 0xf8, !PT ;  /* 0x00000f2064647812 */ /* 0x000fe200078ef802 */
[----:B------:R-:W-:Y:S01]  /*4a30*/  IMAD.U32 R93, RZ, RZ, UR4 ;  /* 0x00000004ff5d7e24 */ /* 0x000fe2000f8e00ff */
[----:B------:R-:W-:Y:S01]  /*4a40*/  LOP3.LUT R101, R101, 0x4, RZ, 0xc0, !PT ;  /* 0x0000000465657812 */ /* 0x000fe200078ec0ff */
[----:B------:R-:W4:Y:S01]  /*4a50*/  LDCU.64 UR52, c[0x0][0x348] ;  /* 0x00006900ff3477ac */ /* 0x000f220008000a00 */
[----:B------:R-:W-:Y:S01]  /*4a60*/  MOV R96, RZ ;  /* 0x000000ff00607202 */ /* 0x000fe20000000f00 */
[----:B------:R-:W1:Y:S01]  /*4a70*/  LDC R89, c[0x0][0xb20] ;  /* 0x0002c800ff597b82 */ /* 0x000e620000000800 */
[----:B------:R-:W3:Y:S01]  /*4a80*/  LDS R0, [UR48+0x130] ;  /* 0x00013030ff007984 */ /* 0x000ee20008000800 */
[----:B------:R-:W-:Y:S01]  /*4a90*/  IMAD R100, R100, 0x2, R93 ;  /* 0x0000000264647824 */ /* 0x000fe200078e025d */
[----:B------:R-:W1:Y:S03]  /*4aa0*/  LDCU.64 UR38, c[0x0][0x888] ;  /* 0x00011100ff2677ac */ /* 0x000e660008000a00 */
[--C-:B------:R-:W-:Y:S01]  /*4ab0*/  IMAD R99, R99, -0x10, R100.reuse ;  /* 0xfffffff063637824 */ /* 0x100fe200078e0264 */
[----:B------:R-:W1:Y:S01]  /*4ac0*/  LDCU.64 UR44, c[0x0][0x890] ;  /* 0x00011200ff2c77ac */ /* 0x000e620008000a00 */
[----:B------:R-:W1:Y:S01]  /*4ad0*/  LDC R41, c[0x0][0xb30] ;  /* 0x0002cc00ff297b82 */ /* 0x000e620000000800 */
[----:B------:R-:W-:Y:S01]  /*4ae0*/  IMAD R98, R101, -0x10, R100 ;  /* 0xfffffff065627824 */ /* 0x000fe200078e0264 */
[----:B------:R-:W-:Y:S01]  /*4af0*/  UMOV UR49, URZ ;  /* 0x000000ff00317c82 */ /* 0x000fe20008000000 */
[----:B------:R-:W-:-:S05]  /*4b00*/  UMOV UR51, URZ ;  /* 0x000000ff00337c82 */ /* 0x000fca0008000000 */
[----:B------:R-:W1:Y:S08]  /*4b10*/  LDC.64 R84, c[0x0][0xb10] ;  /* 0x0002c400ff547b82 */ /* 0x000e700000000a00 */
[----:B------:R-:W1:Y:S08]  /*4b20*/  LDC.64 R38, c[0x0][0xb18] ;  /* 0x0002c600ff267b82 */ /* 0x000e700000000a00 */
[----:B------:R-:W1:Y:S08]  /*4b30*/  LDC.64 R36, c[0x0][0xb28] ;  /* 0x0002ca00ff247b82 */ /* 0x000e700000000a00 */
[----:B------:R-:W1:Y:S01]  /*4b40*/  LDC.64 R82, c[0x0][0x8b0] ;  /* 0x00022c00ff527b82 */ /* 0x000e620000000a00 */
[----:B---3--:R-:W-:-:S07]  /*4b50*/  IMAD.IADD R46, R0, 0x1, R46 ;  /* 0x00000001002e7824 */ /* 0x008fce00078e022e */
[----:B------:R-:W3:Y:S08]  /*4b60*/  LDC.64 R80, c[0x0][0x8a8] ;  /* 0x00022a00ff507b82 */ /* 0x000ef00000000a00 */
[----:B--2-4-:R-:W1:Y:S02]  /*4b70*/  LDC R90, c[0x0][0x374] ;  /* 0x0000dd00ff5a7b82 */ /* 0x014e640000000800 */
.L_x_125:
[----:B------:R-:W-:Y:S02]  /*4b80*/  LEA R0, R105, UR48, 0x3 ;  /* 0x0000003069007c11 */ /* 0x000fe4000f8e18ff */
[----:B------:R-:W-:Y:S02]  /*4b90*/  SHF.L.U32 R2, R95, 0x1f, RZ ;  /* 0x0000001f5f027819 */ /* 0x000fe400000006ff */
[----:B-1----:R-:W-:Y:S02]  /*4ba0*/  LEA R16, R105, UR48, 0x4 ;  /* 0x0000003069107c11 */ /* 0x002fe4000f8e20ff */
[----:B------:R-:W2:Y:S02]  /*4bb0*/  SYNCS.PHASECHK.TRANS64.TRYWAIT P0, [R0+URZ+0x80], R2 ;  /* 0x00008002000075a7 */ /* 0x000ea400080011ff */
[----:B--23--:R-:W-:Y:S05]  /*4bc0*/  @!P0 BRA `(.L_x_82) ;  /* 0x00000048005c8947 */ /* 0x00cfea0003800000 */
.L_x_171:
[----:B------:R-:W4:Y:S01]  /*4bd0*/  LDC.64 R10, c[0x0][0xb10] ;  /* 0x0002c400ff0a7b82 */ /* 0x000f220000000a00 */
[----:B------:R-:W3:Y:S01]  /*4be0*/  LDS.128 R16, [R16+0x110] ;  /* 0x0001100010107984 */ /* 0x000ee20000000c00 */
[----:B-1----:R-:W-:Y:S01]  /*4bf0*/  ISETP.NE.AND P1, PT, R41, 0x1, PT ;  /* 0x000000012900780c */ /* 0x002fe20003f25270 */
[----:B--2---:R-:W-:Y:S01]  /*4c00*/  VIADD R0, R0, 0x90 ;  /* 0x0000009000007836 */ /* 0x004fe20000000000 */
[----:B------:R-:W-:Y:S04]  /*4c10*/  ISETP.GE.AND P0, PT, R40, 0x1, PT ;  /* 0x000000012800780c */ /* 0x000fe80003f06270 */
[----:B------:R-:W1:Y:S01]  /*4c20*/  LDC.64 R8, c[0x0][0xb18] ;  /* 0x0002c600ff087b82 */ /* 0x000e620000000a00 */
[----:B------:R-:W-:Y:S01]  /*4c30*/  PRMT R0, RZ, 0x654, R0 ;  /* 0x00000654ff007816 */ /* 0x000fe20000000000 */
[----:B------:R-:W-:Y:S01]  /*4c40*/  @!PT LDS RZ, [RZ] ;  /* 0x00000000fffff984 */ /* 0x000fe20000000800 */
[----:B------:R-:W-:Y:S01]  /*4c50*/  @!PT LDS RZ, [RZ] ;  /* 0x00000000fffff984 */ /* 0x000fe20000000800 */
[----:B------:R-:W-:Y:S01]  /*4c60*/  @!PT LDS RZ, [RZ] ;  /* 0x00000000fffff984 */ /* 0x000fe20000000800 */
[----:B------:R-:W-:Y:S01]  /*4c70*/  @!PT LDS RZ, [RZ] ;  /* 0x00000000fffff984 */ /* 0x000fe20000000800 */
[----:B------:R2:W-:Y:S06]  /*4c80*/  MEMBAR.ALL.CTA ;  /* 0x0000000000007992 */ /* 0x0005ec0000008000 */
[----:B--2---:R-:W2:Y:S01]  /*4c90*/  FENCE.VIEW.ASYNC.S ;  /* 0x00000000000073c6 */ /* 0x004ea20000000000 */
[----:B------:R-:W1:Y:S08]  /*4ca0*/  @!P1 LDC R12, c[0x0][0xb20] ;  /* 0x0002c800ff0c9b82 */ /* 0x000e700000000800 */
[----:B------:R-:W1:Y:S01]  /*4cb0*/  @!P1 LDC R7, c[0x0][0xb0c] ;  /* 0x0002c300ff079b82 */ /* 0x000e620000000800 */
[----:B--2---:R2:W-:Y:S01]  /*4cc0*/  SYNCS.ARRIVE.TRANS64.RED.A1T0 RZ, [R0+URZ], RZ ;  /* 0x000000ff00ff79a7 */ /* 0x0045e200081004ff */
[----:B---3--:R-:W-:Y:S04]  /*4cd0*/  LOP3.LUT P4, RZ, R18, 0x1, RZ, 0xc0, !PT ;  /* 0x0000000112ff7812 */ /* 0x008fe8000788c0ff */
[----:B------:R-:W-:Y:S09]  /*4ce0*/  P2R R103, PR, RZ, 0x10 ;  /* 0x00000010ff677803 */ /* 0x000ff20000000000 */
[----:B------:R-:W-:Y:S02]  /*4cf0*/  @P4 MOV R44, R16 ;  /* 0x00000010002c4202 */ /* 0x000fe40000000f00 */
[----:B------:R-:W-:Y:S01]  /*4d00*/  @P4 LOP3.LUT R43, R17, 0xffff, RZ, 0xc0, !PT ;  /* 0x0000ffff112b4812 */ /* 0x000fe200078ec0ff */
[----:B--2-4-:R-:W-:Y:S06]  /*4d10*/  @!P0 BRA `(.L_x_83) ;  /* 0x0000000000a48947 */ /* 0x014fec0003800000 */
[----:B------:R-:W-:Y:S01]  /*4d20*/  IMAD.HI.U32 R0, R90, R39, RZ ;  /* 0x000000275a007227 */ /* 0x000fe200078e00ff */
[----:B------:R-:W-:Y:S02]  /*4d30*/  ISETP.NE.AND P0, PT, R38, 0x1, PT ;  /* 0x000000012600780c */ /* 0x000fe40003f05270 */
[----:B------:R-:W-:Y:S01]  /*4d40*/  ISETP.NE.AND P2, PT, R40, 0x1, PT ;  /* 0x000000012800780c */ /* 0x000fe20003f45270 */
[----:B------:R-:W-:Y:S01]  /*4d50*/  IMAD.HI.U32 R4, R91, R84, RZ ;  /* 0x000000545b047227 */ /* 0x000fe200078e00ff */
[----:B------:R-:W-:Y:S02]  /*4d60*/  SHF.R.U32.HI R0, RZ, R89, R0 ;  /* 0x00000059ff007219 */ /* 0x000fe40000011600 */
[----:B------:R-:W-:Y:S01]  /*4d70*/  ISETP.NE.AND P3, PT, R42, 0x1, PT ;  /* 0x000000012a00780c */ /* 0x000fe20003f65270 */
[----:B------:R-:W-:Y:S01]  /*4d80*/  IMAD.HI.U32 R6, R43, R39, RZ ;  /* 0x000000272b067227 */ /* 0x000fe200078e00ff */
[-C--:B------:R-:W-:Y:S02]  /*4d90*/  SHF.R.U32.HI R4, RZ, R85.reuse, R4 ;  /* 0x00000055ff047219 */ /* 0x080fe40000011604 */
[----:B------:R-:W-:Y:S01]  /*4da0*/  SEL R0, R90, R0, !P0 ;  /* 0x000000005a007207 */ /* 0x000fe20004000000 */
[----:B------:R-:W-:Y:S01]  /*4db0*/  IMAD.HI.U32 R5, R44, R84, RZ ;  /* 0x000000542c057227 */ /* 0x000fe200078e00ff */
[----:B------:R-:W-:Y:S03]  /*4dc0*/  SEL R4, R91, R4, !P3 ;  /* 0x000000045b047207 */ /* 0x000fe60005800000 */
[-C--:B------:R-:W-:Y:S01]  /*4dd0*/  IMAD.HI.U32 R3, R0, R36.reuse, RZ ;  /* 0x0000002400037227 */ /* 0x080fe200078e00ff */
[----:B------:R-:W-:Y:S03]  /*4de0*/  SHF.R.U32.HI R5, RZ, R85, R5 ;  /* 0x00000055ff057219 */ /* 0x000fe60000011605 */
[----:B------:R-:W-:Y:S01]  /*4df0*/  IMAD.HI.U32 R2, R4, R36, RZ ;  /* 0x0000002404027227 */ /* 0x000fe200078e00ff */
[----:B------:R-:W-:Y:S02]  /*4e00*/  @P2 SHF.R.U32.HI R0, RZ, R37, R3 ;  /* 0x00000025ff002219 */ /* 0x000fe40000011603 */
[----:B------:R-:W-:Y:S02]  /*4e10*/  SHF.R.U32.HI R3, RZ, R89, R6 ;  /* 0x00000059ff037219 */ /* 0x000fe40000011606 */
[----:B------:R-:W-:Y:S01]  /*4e20*/  @P2 SHF.R.U32.HI R4, RZ, R37, R2 ;  /* 0x00000025ff042219 */ /* 0x000fe20000011602 */
[----:B------:R-:W-:Y:S01]  /*4e30*/  IMAD R0, R40, R0, RZ ;  /* 0x0000000028007224 */ /* 0x000fe200078e02ff */
[----:B------:R-:W-:Y:S02]  /*4e40*/  SEL R3, R43, R3, !P0 ;  /* 0x000000032b037207 */ /* 0x000fe40004000000 */
[----:B------:R-:W-:Y:S01]  /*4e50*/  SEL R2, R44, R5, !P3 ;  /* 0x000000052c027207 */ /* 0x000fe20005800000 */
[----:B------:R-:W-:Y:S01]  /*4e60*/  IMAD R5, R40, R4, RZ ;  /* 0x0000000428057224 */ /* 0x000fe200078e02ff */
[C---:B------:R-:W-:Y:S01]  /*4e70*/  ISETP.GE.AND P0, PT, R3.reuse, R0, PT ;  /* 0x000000000300720c */ /* 0x040fe20003f06270 */
[C---:B------:R-:W-:Y:S03]  /*4e80*/  IMAD.HI.U32 R0, R3.reuse, R36, RZ ;  /* 0x0000002403007227 */ /* 0x040fe600078e00ff */
[C---:B------:R-:W-:Y:S02]  /*4e90*/  ISETP.GE.OR P0, PT, R2.reuse, R5, P0 ;  /* 0x000000050200720c */ /* 0x040fe40000706670 */
[----:B------:R-:W-:Y:S04]  /*4ea0*/  SHF.R.U32.HI R0, RZ, R37, R0 ;  /* 0x00000025ff007219 */ /* 0x000fe80000011600 */
[C---:B------:R-:W-:Y:S05]  /*4eb0*/  SEL R6, R3.reuse, R0, !P2 ;  /* 0x0000000003067207 */ /* 0x040fea0005000000 */
        /* <DEDUP_REMOVED lines=14> */
[----:B------:R-:W-:Y:S07]  /*4fa0*/  IMAD R43, R3, R38, R43 ;  /* 0x00000026032b7224 */ /* 0x000fee00078e022b */
.L_x_83:
[----:B-1----:R-:W-:Y:S01]  /*4fb0*/  @!P1 ISETP.NE.AND P0, PT, R8, 0x1, PT ;  /* 0x000000010800980c */ /* 0x002fe20003f05270 */
[----:B------:R-:W-:Y:S01]  /*4fc0*/  @!P1 IMAD.HI.U32 R2, R43, R9, RZ ;  /* 0x000000092b029227 */ /* 0x000fe200078e00ff */
[----:B------:R-:W-:Y:S01]  /*4fd0*/  R2UR UR42, R15 ;  /* 0x000000000f2a72ca */ /* 0x000fe200000e0000 */
[----:B------:R-:W-:Y:S01]  /*4fe0*/  BSSY.RECONVERGENT B6, `(.L_x_84) ;  /* 0x0000031000067945 */ /* 0x000fe20003800200 */
[----:B------:R-:W-:Y:S01]  /*4ff0*/  R2UR UR41, R14 ;  /* 0x000000000e2972ca */ /* 0x000fe200000e0000 */
[C---:B------:R-:W-:Y:S01]  /*5000*/  @!P1 IMAD.HI.U32 R0, R44.reuse, R10, RZ ;  /* 0x0000000a2c009227 */ /* 0x040fe200078e00ff */
[----:B------:R-:W-:Y:S02]  /*5010*/  @!P1 SHF.R.U32.HI R2, RZ, R12, R2 ;  /* 0x0000000cff029219 */ /* 0x000fe40000011602 */
[----:B------:R-:W-:Y:S01]  /*5020*/  @!P1 ISETP.NE.AND P2, PT, R7, 0x1, PT ;  /* 0x000000010700980c */ /* 0x000fe20003f45270 */
[----:B------:R-:W-:Y:S01]  /*5030*/  VIADD R105, R105, 0x1 ;  /* 0x0000000169697836 */ /* 0x000fe20000000000 */
[----:B------:R-:W-:Y:S02]  /*5040*/  @!P1 SEL R2, R43, R2, !P0 ;  /* 0x000000022b029207 */ /* 0x000fe40004000000 */
[----:B------:R-:W-:Y:S02]  /*5050*/  @!P1 SHF.R.U32.HI R0, RZ, R11, R0 ;  /* 0x0000000bff009219 */ /* 0x000fe40000011600 */
[----:B------:R-:W-:Y:S01]  /*5060*/  LOP3.LUT P0, RZ, R93, 0x1b0, RZ, 0xc0, !PT ;  /* 0x000001b05dff7812 */ /* 0x000fe2000780c0ff */
[----:B------:R-:W-:Y:S01]  /*5070*/  USHF.L.U32 UR42, UR42, 0x7, URZ ;  /* 0x000000072a2a7899 */ /* 0x000fe200080006ff */
[----:B------:R-:W-:Y:S01]  /*5080*/  @!P1 SEL R3, R44, R0, !P2 ;  /* 0x000000002c039207 */ /* 0x000fe20005000000 */
[----:B------:R-:W-:Y:S01]  /*5090*/  USHF.L.U32 UR41, UR41, 0x7, URZ ;  /* 0x0000000729297899 */ /* 0x000fe200080006ff */
[----:B------:R-:W-:Y:S03]  /*50a0*/  @P4 SHF.R.U32.HI R94, RZ, 0x10, R17 ;  /* 0x00000010ff5e4819 */ /* 0x000fe60000011611 */
[----:B------:R-:W-:Y:S02]  /*50b0*/  @!P1 IMAD.IADD R0, R2, 0x1, -R3 ;  /* 0x0000000102009824 */ /* 0x000fe400078e0a03 */
[----:B------:R-:W-:Y:S02]  /*50c0*/  @!P1 IMAD.IADD R2, R3, 0x1, -R2 ;  /* 0x0000000103029824 */ /* 0x000fe400078e0a02 */
[----:B------:R-:W-:Y:S02]  /*50d0*/  @!P1 IMAD R44, R0, R7, R44 ;  /* 0x00000007002c9224 */ /* 0x000fe400078e022c */
[----:B------:R-:W-:Y:S01]  /*50e0*/  @!P1 IMAD R43, R2, R8, R43 ;  /* 0x00000008022b9224 */ /* 0x000fe200078e022b */
[----:B------:R-:W-:Y:S06]  /*50f0*/  @!P0 BRA `(.L_x_85) ;  /* 0x00000000007c8947 */ /* 0x000fec0003800000 */
[----:B------:R-:W1:Y:S01]  /*5100*/  LDCU.64 UR8, c[0x4][0x80] ;  /* 0x01001000ff0877ac */ /* 0x000e620008000a00 */
[----:B------:R-:W-:Y:S01]  /*5110*/  MOV R2, 0x0 ;  /* 0x0000000000027802 */ /* 0x000fe20000000f00 */
[----:B------:R-:W-:Y:S02]  /*5120*/  HFMA2 R12, -RZ, RZ, 0, 5.9604644775390625e-08 ;  /* 0x00000001ff0c7431 */ /* 0x000fe400000001ff */
[----:B------:R-:W-:Y:S01]  /*5130*/  IMAD.MOV.U32 R8, RZ, RZ, 0x70 ;  /* 0x00000070ff087424 */ /* 0x000fe200078e00ff */
[----:B------:R2:W3:Y:S01]  /*5140*/  LDC.64 R14, c[0x4][R2] ;  /* 0x01000000020e7b82 */ /* 0x0004e20000000a00 */
[----:B------:R-:W4:Y:S01]  /*5150*/  LDCU.64 UR6, c[0x4][0x88] ;  /* 0x01001100ff0677ac */ /* 0x000f220008000a00 */
[----:B------:R-:W-:Y:S01]  /*5160*/  IMAD.MOV.U32 R13, RZ, RZ, RZ ;  /* 0x000000ffff0d7224 */ /* 0x000fe200078e00ff */
[----:B------:R-:W2:Y:S01]  /*5170*/  LDCU.64 UR4, c[0x4][0x8] ;  /* 0x01000100ff0477ac */ /* 0x000ea20008000a00 */
[----:B-1----:R-:W-:Y:S01]  /*5180*/  MOV R5, UR9 ;  /* 0x0000000900057c02 */ /* 0x002fe20008000f00 */
[----:B------:R-:W-:Y:S01]  /*5190*/  IMAD.U32 R4, RZ, RZ, UR8 ;  /* 0x00000008ff047e24 */ /* 0x000fe2000f8e00ff */
[----:B----4-:R-:W-:Y:S01]  /*51a0*/  MOV R7, UR7 ;  /* 0x0000000700077c02 */ /* 0x010fe20008000f00 */
[----:B------:R-:W-:Y:S01]  /*51b0*/  IMAD.U32 R6, RZ, RZ, UR6 ;  /* 0x00000006ff067e24 */ /* 0x000fe2000f8e00ff */
[----:B--2---:R-:W-:Y:S01]  /*51c0*/  MOV R11, UR5 ;  /* 0x00000005000b7c02 */ /* 0x004fe20008000f00 */
[----:B------:R-:W-:Y:S02]  /*51d0*/  IMAD.U32 R10, RZ, RZ, UR4 ;  /* 0x00000004ff0a7e24 */ /* 0x000fe4000f8e00ff */
[----:B------:R-:W-:Y:S07]  /*51e0*/  LEPC R20, `(.L_x_86) ;  /* 0x000000001014794e */ /* 0x000fee0000000000 */
[----:B---3-5:R-:W-:Y:S05]  /*51f0*/  CALL.ABS.NOINC R14 ;  /* 0x000000000e007343 */ /* 0x028fea0003c00000 */
.L_x_86:
[----:B------:R-:W1:Y:S01]  /*5200*/  LDCU.64 UR8, c[0x4][0x80] ;  /* 0x01001000ff0877ac */ /* 0x000e620008000a00 */
[----:B------:R-:W2:Y:S01]  /*5210*/  LDC.64 R2, c[0x4][R2] ;  /* 0x0100000002027b82 */ /* 0x000ea20000000a00 */
[----:B------:R-:W-:Y:S02]  /*5220*/  HFMA2 R12, -RZ, RZ, 0, 5.9604644775390625e-08 ;  /* 0x00000001ff0c7431 */ /* 0x000fe400000001ff */
[----:B------:R-:W-:Y:S02]  /*5230*/  IMAD.MOV.U32 R8, RZ, RZ, 0x70 ;  /* 0x00000070ff087424 */ /* 0x000fe400078e00ff */
[----:B------:R-:W-:Y:S01]  /*5240*/  IMAD.MOV.U32 R13, RZ, RZ, RZ ;  /* 0x000000ffff0d7224 */ /* 0x000fe200078e00ff */
[----:B------:R-:W3:Y:S01]  /*5250*/  LDCU.64 UR6, c[0x4][0x88] ;  /* 0x01001100ff0677ac */ /* 0x000ee20008000a00 */
[----:B------:R-:W4:Y:S01]  /*5260*/  LDCU.64 UR4, c[0x4][0x8] ;  /* 0x01000100ff0477ac */ /* 0x000f220008000a00 */
[----:B-1----:R-:W-:Y:S02]  /*5270*/  MOV R4, UR8 ;  /* 0x0000000800047c02 */ /* 0x002fe40008000f00 */
[----:B------:R-:W-:Y:S02]  /*5280*/  MOV R5, UR9 ;  /* 0x0000000900057c02 */ /* 0x000fe40008000f00 */
[----:B---3--:R-:W-:Y:S01]  /*5290*/  MOV R7, UR7 ;  /* 0x0000000700077c02 */ /* 0x008fe20008000f00 */
[----:B------:R-:W-:Y:S01]  /*52a0*/  IMAD.U32 R6, RZ, RZ, UR6 ;  /* 0x00000006ff067e24 */ /* 0x000fe2000f8e00ff */
[----:B----4-:R-:W-:Y:S01]  /*52b0*/  MOV R11, UR5 ;  /* 0x00000005000b7c02 */ /* 0x010fe20008000f00 */
[----:B------:R-:W-:Y:S02]  /*52c0*/  IMAD.U32 R10, RZ, RZ, UR4 ;  /* 0x00000004ff0a7e24 */ /* 0x000fe4000f8e00ff */
[----:B------:R-:W-:Y:S07]  /*52d0*/  LEPC R20, `(.L_x_85) ;  /* 0x000000001014794e */ /* 0x000fee0000000000 */
[----:B--2---:R-:W-:Y:S05]  /*52e0*/  CALL.ABS.NOINC R2 ;  /* 0x0000000002007343 */ /* 0x004fea0003c00000 */
.L_x_85:
[----:B------:R-:W-:Y:S05]  /*52f0*/  BSYNC.RECONVERGENT B6 ;  /* 0x0000000000067941 */ /* 0x000fea0003800200 */
.L_x_84:
[----:B------:R-:W-:Y:S01]  /*5300*/  ISETP.NE.U32.AND P4, PT, R82, RZ, PT ;  /* 0x000000ff5200720c */ /* 0x000fe20003f85070 */
[----:B------:R-:W-:Y:S01]  /*5310*/  UISETP.NE.AND UP2, UPT, UR50, URZ, UPT ;  /* 0x000000ff3200728c */ /* 0x000fe2000bf45270 */
[----:B------:R-:W-:Y:S01]  /*5320*/  ISETP.NE.U32.AND P2, PT, RZ, UR38, PT ;  /* 0x00000026ff007c0c */ /* 0x000fe2000bf45070 */
[----:B------:R-:W-:Y:S01]  /*5330*/  UISETP.NE.U32.AND UP1, UPT, UR44, URZ, UPT ;  /* 0x000000ff2c00728c */ /* 0x000fe2000bf25070 */
[----:B------:R-:W-:Y:S01]  /*5340*/  ISETP.NE.AND.EX P4, PT, R83, RZ, PT, P4 ;  /* 0x000000ff5300720c */ /* 0x000fe20003f85340 */
[----:B------:R-:W-:Y:S01]  /*5350*/  UPLOP3.LUT UP0, UPT, UPT, UPT, UPT, 0x40, 0x4 ;  /* 0x000000000004789c */ /* 0x000fe20003f0e870 */
[----:B------:R-:W-:Y:S01]  /*5360*/  ISETP.NE.AND.EX P2, PT, RZ, UR39, PT, P2 ;  /* 0x00000027ff007c0c */ /* 0x000fe2000bf45320 */
[----:B------:R-:W-:Y:S01]  /*5370*/  UISETP.NE.AND.EX UP1, UPT, UR45, URZ, UPT, UP1 ;  /* 0x000000ff2d00728c */ /* 0x000fe2000bf25310 */
[----:B------:R-:W-:Y:S04]  /*5380*/  PLOP3.LUT P1, PT, PT, PT, UP2, 0x80, 0x8 ;  /* 0x000000000008781c */ /* 0x000fe80003f2f028 */
[----:B------:R-:W-:Y:S06]  /*5390*/  @UP2 UPLOP3.LUT UP0, UPT, UPT, UPT, UP1, 0x80, 0x8 ;  /* 0x000000000008289c */ /* 0x000fec0003f0f010 */
[----:B------:R-:W-:Y:S01]  /*53a0*/  PLOP3.LUT P0, PT, PT, PT, UP0, 0x80, 0x8 ;  /* 0x000000000008781c */ /* 0x000fe20003f0f008 */
[----:B------:R-:W-:Y:S01]  /*53b0*/  @!UPT UIADD3 URZ, UPT, UPT, URZ, URZ, URZ ;  /* 0x000000fffffff290 */ /* 0x000fe2000fffe0ff */
[----:B------:R-:W-:Y:S11]  /*53c0*/  BRA.U !UP1, `(.L_x_87) ;  /* 0x0000000109387547 */ /* 0x000ff6000b800000 */
[----:B------:R-:W-:Y:S01]  /*53d0*/  UISETP.NE.U32.AND UP0, UPT, UR38, URZ, UPT ;  /* 0x000000ff2600728c */ /* 0x000fe2000bf05070 */
[----:B------:R-:W-:Y:S02]  /*53e0*/  HFMA2 R0, -RZ, RZ, 0, 5.9604644775390625e-08 ;  /* 0x00000001ff007431 */ /* 0x000fe400000001ff */
[----:B------:R-:W-:Y:S01]  /*53f0*/  IMAD.MOV.U32 R88, RZ, RZ, 0x1 ;  /* 0x00000001ff587424 */ /* 0x000fe200078e00ff */
[----:B------:R-:W-:Y:S06]  /*5400*/  UISETP.NE.AND.EX UP0, UPT, UR39, URZ, UPT, UP0 ;  /* 0x000000ff2700728c */ /* 0x000fec000bf05300 */
[----:B------:R-:W-:Y:S05]  /*5410*/  PLOP3.LUT P3, PT, PT, PT, UP0, 0x80, 0x8 ;  /* 0x000000000008781c */ /* 0x000fea0003f6f008 */
[----:B------:R-:W1:Y:S01]  /*5420*/  @UP0 LDCU.64 UR6, c[0x0][0x888] ;  /* 0x00011100ff0607ac */ /* 0x000e620008000a00 */
[----:B------:R-:W-:Y:S07]  /*5430*/  @UP0 UIMAD UR4, UR36, UR44, URZ ;  /* 0x0000002c240402a4 */ /* 0x000fee000f8e02ff */
[----:B------:R-:W-:Y:S01]  /*5440*/  @!P3 PRMT R88, R0, 0x7610, R88 ;  /* 0x000076100058b816 */ /* 0x000fe20000000058 */
[----:B-1----:R-:W-:Y:S03]  /*5450*/  @UP0 UIMAD.WIDE UR6, UR4, 0x4, UR6 ;  /* 0x00000004040608a5 */ /* 0x002fe6000f8e0206 */
[----:B------:R-:W1:Y:S03]  /*5460*/  @!UP0 LDCU UR4, c[0x0][0x880] ;  /* 0x00011000ff0487ac */ /* 0x000e660008000800 */
[----:B------:R-:W-:Y:S01]  /*5470*/  IMAD.U32 R2, RZ, RZ, UR6 ;  /* 0x00000006ff027e24 */ /* 0x000fe2000f8e00ff */
[----:B------:R-:W-:Y:S05]  /*5480*/  MOV R3, UR7 ;  /* 0x0000000700037c02 */ /* 0x000fea0008000f00 */
[----:B-----5:R2:W5:Y:S02]  /*5490*/  @P3 LDG.E R49, desc[UR46][R2.64] ;  /* 0x0000002e02313981 */ /* 0x020564000c1e1900 */
[----:B-12---:R-:W-:Y:S02]  /*54a0*/  @!P3 IMAD.U32 R49, RZ, RZ, UR4 ;  /* 0x00000004ff31be24 */ /* 0x006fe4000f8e00ff */
.L_x_87:
[----:B------:R-:W-:Y:S05]  /*54b0*/  @!P4 BRA `(.L_x_88) ;  /* 0x000000000020c947 */ /* 0x000fea0003800000 */
[----:B------:R-:W-:Y:S04]  /*54c0*/  ISETP.NE.U32.AND P3, PT, R80, RZ, PT ;  /* 0x000000ff5000720c */ /* 0x000fe80003f65070 */
[----:B------:R-:W-:Y:S11]  /*54d0*/  ISETP.NE.AND.EX P3, PT, R81, RZ, PT, P3 ;  /* 0x000000ff5100720c */ /* 0x000ff60003f65330 */
[----:B------:R-:W-:Y:S02]  /*54e0*/  @!UPT UIADD3 URZ, UPT, UPT, URZ, URZ, URZ ;  /* 0x000000fffffff290 */ /* 0x000fe4000fffe0ff */
[----:B------:R-:W1:Y:S01]  /*54f0*/  @P3 LDC.64 R2, c[0x0][0x8a8] ;  /* 0x00022a00ff023b82 */ /* 0x000e620000000a00 */
[----:B------:R-:W-:Y:S04]  /*5500*/  @P3 IMAD R0, R82, UR36, RZ ;  /* 0x0000002452003c24 */ /* 0x000fe8000f8e02ff */
[----:B-1----:R-:W-:Y:S05]  /*5510*/  @P3 IMAD.WIDE R2, R0, 0x4, R2 ;  /* 0x0000000400023825 */ /* 0x002fea00078e0202 */
[----:B-----5:R1:W5:Y:S02]  /*5520*/  @P3 LDG.E R47, desc[UR46][R2.64] ;  /* 0x0000002e022f3981 */ /* 0x020364000c1e1900 */
[----:B-1----:R-:W2:Y:S02]  /*5530*/  @!P3 LDC R47, c[0x0][0x8a0] ;  /* 0x00022800ff2fbb82 */ /* 0x002ea40000000800 */
.L_x_88:
[----:B-----5:R-:W-:Y:S01]  /*5540*/  FSETP.NEU.AND P3, PT, R49, RZ, PT ;  /* 0x000000ff3100720b */ /* 0x020fe20003f6d000 */
[----:B------:R-:W-:Y:S01]  /*5550*/  BSSY B1, `(.L_x_89) ;  /* 0x0000039000017945 */ /* 0x000fe20003800000 */
[----:B------:R-:W-:Y:S01]  /*5560*/  SEL R3, RZ, 0xffffffff, P2 ;  /* 0xffffffffff037807 */ /* 0x000fe20001000000 */
[----:B------:R-:W-:Y:S01]  /*5570*/  IMAD.MOV.U32 R66, RZ, RZ, 0x1 ;  /* 0x00000001ff427424 */ /* 0x000fe200078e00ff */
[----:B------:R-:W-:Y:S01]  /*5580*/  @P1 LOP3.LUT P2, RZ, R88, 0xff, RZ, 0xc0, !PT ;  /* 0x000000ff58ff1812 */ /* 0x000fe2000784c0ff */
[----:B------:R-:W-:Y:S01]  /*5590*/  IMAD R48, R45, 0x80, R46 ;  /* 0x000000802d307824 */ /* 0x000fe200078e022e */
[----:B------:R-:W-:Y:S01]  /*55a0*/  @P1 SEL R0, RZ, 0xffffffff, P3 ;  /* 0xffffffffff001807 */ /* 0x000fe20001800000 */
[----:B------:R-:W-:Y:S01]  /*55b0*/  IMAD R106, R101, -0x10, R99 ;  /* 0xfffffff0656a7824 */ /* 0x000fe200078e0263 */
[----:B------:R-:W-:Y:S01]  /*55c0*/  LOP3.LUT R97, R97, 0x1, RZ, 0x3c, !PT ;  /* 0x0000000161617812 */ /* 0x000fe200078e3cff */
[----:B------:R-:W-:Y:S01]  /*55d0*/  IMAD.MOV.U32 R65, RZ, RZ, RZ ;  /* 0x000000ffff417224 */ /* 0x000fe200078e00ff */
[----:B------:R-:W-:Y:S02]  /*55e0*/  @P0 SEL R0, R3, R0, !P2 ;  /* 0x0000000003000207 */ /* 0x000fe40005000000 */
[----:B------:R-:W-:Y:S02]  /*55f0*/  CS2R R78, SRZ ;  /* 0x00000000004e7805 */ /* 0x000fe4000001ff00 */
[----:B------:R-:W-:Y:S02]  /*5600*/  LEA R64, R45, UR48, 0x3 ;  /* 0x000000302d407c11 */ /* 0x000fe4000f8e18ff */
[----:B------:R-:W-:Y:S02]  /*5610*/  CS2R R76, SRZ ;  /* 0x00000000004c7805 */ /* 0x000fe4000001ff00 */
[----:B------:R-:W-:Y:S02]  /*5620*/  @P1 LOP3.LUT R0, R0, 0x1, RZ, 0xc0, !PT ;  /* 0x0000000100001812 */ /* 0x000fe400078ec0ff */
[----:B------:R-:W-:Y:S02]  /*5630*/  CS2R R70, SRZ ;  /* 0x0000000000467805 */ /* 0x000fe4000001ff00 */
[----:B------:R-:W-:Y:S02]  /*5640*/  PLOP3.LUT P2, PT, PT, PT, UP1, 0x80, 0x8 ;  /* 0x000000000008781c */ /* 0x000fe40003f4f018 */
[----:B------:R-:W-:Y:S02]  /*5650*/  CS2R R68, SRZ ;  /* 0x0000000000447805 */ /* 0x000fe4000001ff00 */
[----:B------:R-:W-:Y:S02]  /*5660*/  ISETP.NE.U32.OR P5, PT, R0, 0x1, !P1 ;  /* 0x000000010000780c */ /* 0x000fe40004fa5470 */
[----:B------:R-:W-:Y:S02]  /*5670*/  CS2R R62, SRZ ;  /* 0x00000000003e7805 */ /* 0x000fe4000001ff00 */
[----:B------:R-:W-:Y:S02]  /*5680*/  LOP3.LUT P4, R104, R88, 0xff, RZ, 0xc0, !PT ;  /* 0x000000ff58687812 */ /* 0x000fe4000788c0ff */
[----:B------:R-:W-:Y:S02]  /*5690*/  CS2R R60, SRZ ;  /* 0x00000000003c7805 */ /* 0x000fe4000001ff00 */
[----:B------:R-:W-:Y:S02]  /*56a0*/  SEL R2, RZ, 0xffffffff, P3 ;  /* 0xffffffffff027807 */ /* 0x000fe40001800000 */
[----:B------:R-:W-:Y:S02]  /*56b0*/  CS2R R58, SRZ ;  /* 0x00000000003a7805 */ /* 0x000fe4000001ff00 */
[----:B------:R-:W-:Y:S02]  /*56c0*/  P2R R107, PR, RZ, 0x20 ;  /* 0x00000020ff6b7803 */ /* 0x000fe40000000000 */
[----:B------:R-:W-:Y:S02]  /*56d0*/  CS2R R56, SRZ ;  /* 0x0000000000387805 */ /* 0x000fe4000001ff00 */
[----:B------:R-:W-:Y:S02]  /*56e0*/  @P2 SEL R2, R3, R2, !P4 ;  /* 0x0000000203022207 */ /* 0x000fe40006000000 */
[----:B------:R-:W-:Y:S02]  /*56f0*/  @P5 SHF.L.U32 R0, R97, 0x1f, RZ ;  /* 0x0000001f61005819 */ /* 0x000fe400000006ff */
[----:B------:R-:W-:Y:S02]  /*5700*/  LOP3.LUT R2, R2, 0x1, RZ, 0xc0, !PT ;  /* 0x0000000102027812 */ /* 0x000fe400078ec0ff */
[----:B------:R1:W3:Y:S02]  /*5710*/  @P5 SYNCS.PHASECHK.TRANS64.TRYWAIT P1, [UR48+0x30], R0 ;  /* 0x00003000ff0055a7 */ /* 0x0002e40008021130 */
[----:B------:R-:W-:Y:S04]  /*5720*/  ISETP.NE.U32.AND P2, PT, R2, 0x1, PT ;  /* 0x000000010200780c */ /* 0x000fe80003f45070 */
[----:B------:R-:W-:Y:S02]  /*5730*/  P2R R67, PR, RZ, 0x4 ;  /* 0x00000004ff437803 */ /* 0x000fe40000000000 */
[----:B-1----:R-:W-:Y:S04]  /*5740*/  SHF.L.U32 R0, R96, 0x1f, RZ ;  /* 0x0000001f60007819 */ /* 0x002fe800000006ff */
[----:B------:R1:W4:Y:S01]  /*5750*/  SYNCS.PHASECHK.TRANS64.TRYWAIT P0, [R64+URZ+0xa0], R0 ;  /* 0x0000a000400075a7 */ /* 0x00032200080011ff */
[----:B---3--:R-:W-:Y:S01]  /*5760*/  @P5 SEL R66, RZ, 0x1, !P1 ;  /* 0x00000001ff425807 */ /* 0x008fe20004800000 */
[----:B-1----:R-:W-:Y:S06]  /*5770*/  @!P5 BRA `(.L_x_90) ;  /* 0x000000000058d947 */ /* 0x002fec0003800000 */
[----:B------:R-:W-:Y:S01]  /*5780*/  IMAD.MOV.U32 R79, RZ, RZ, RZ ;  /* 0x000000ffff4f7224 */ /* 0x000fe200078e00ff */
[----:B------:R-:W-:Y:S01]  /*5790*/  ISETP.NE.AND P1, PT, R66, RZ, PT ;  /* 0x000000ff4200720c */ /* 0x000fe20003f25270 */
[----:B------:R-:W-:Y:S01]  /*57a0*/  BSSY B0, `(.L_x_91) ;  /* 0x000000c000007945 */ /* 0x000fe20003800000 */
[----:B------:R-:W-:Y:S02]  /*57b0*/  CS2R R58, SRZ ;  /* 0x00000000003a7805 */ /* 0x000fe4000001ff00 */
[----:B------:R-:W-:Y:S02]  /*57c0*/  CS2R R56, SRZ ;  /* 0x0000000000387805 */ /* 0x000fe4000001ff00 */
[----:B------:R-:W-:Y:S02]  /*57d0*/  CS2R R62, SRZ ;  /* 0x00000000003e7805 */ /* 0x000fe4000001ff00 */
[----:B------:R-:W-:Y:S02]  /*57e0*/  CS2R R60, SRZ ;  /* 0x00000000003c7805 */ /* 0x000fe4000001ff00 */
[----:B------:R-:W-:Y:S02]  /*57f0*/  CS2R R70, SRZ ;  /* 0x0000000000467805 */ /* 0x000fe4000001ff00 */
[----:B------:R-:W-:Y:S02]  /*5800*/  CS2R R68, SRZ ;  /* 0x0000000000447805 */ /* 0x000fe4000001ff00 */
[----:B------:R-:W-:Y:S01]  /*5810*/  CS2R R76, SRZ ;  /* 0x00000000004c7805 */ /* 0x000fe2000001ff00 */
[----:B------:R-:W-:Y:S06]  /*5820*/  @P1 BRA `(.L_x_92) ;  /* 0x00000000000c1947 */ /* 0x000fec0003800000 */
[----:B------:R-:W-:Y:S04]  /*5830*/  SHF.L.U32 R3, R97, 0x1f, RZ ;  /* 0x0000001f61037819 */ /* 0x000fe800000006ff */
[----:B------:R-:W1:Y:S02]  /*5840*/  SYNCS.PHASECHK.TRANS64.TRYWAIT P1, [UR48+0x30], R3 ;  /* 0x00003003ff0075a7 */ /* 0x000e640008021130 */
[----:B-1----:R-:W-:Y:S05]  /*5850*/  @!P1 BRA `(.L_x_93) ;  /* 0x0000003c004c9947 */ /* 0x002fea0003800000 */
.L_x_92:
[----:B------:R-:W-:Y:S05]  /*5860*/  BSYNC B0 ;  /* 0x0000000000007941 */ /* 0x000fea0003800000 */
.L_x_91:
[----:B------:R-:W-:Y:S01]  /*5870*/  ISETP.NE.AND P1, PT, R67, RZ, PT ;  /* 0x000000ff4300720c */ /* 0x000fe20003f25270 */
[----:B------:R-:W-:Y:S11]  /*5880*/  HFMA2 R65, -RZ, RZ, 0, 5.9604644775390625e-08 ;  /* 0x00000001ff417431 */ /* 0x000ff600000001ff */
[----:B------:R-:W-:Y:S01]  /*5890*/  @!UPT UIADD3 URZ, UPT, UPT, URZ, URZ, URZ ;  /* 0x000000fffffff290 */ /* 0x000fe2000fffe0ff */
[----:B------:R3:W1:Y:S04]  /*58a0*/  @P1 LDS.128 R56, [R100] ;  /* 0x0000000064381984 */ /* 0x0006680000000c00 */
[----:B------:R3:W1:Y:S04]  /*58b0*/  @P1 LDS.128 R60, [R99+0x10] ;  /* 0x00001000633c1984 */ /* 0x0006680000000c00 */
[----:B------:R3:W1:Y:S04]  /*58c0*/  @P1 LDS.128 R68, [R98+0x20] ;  /* 0x0000200062441984 */ /* 0x0006680000000c00 */
[----:B------:R3:W1:Y:S02]  /*58d0*/  @P1 LDS.128 R76, [R106+0x30] ;  /* 0x000030006a4c1984 */ /* 0x0006640000000c00 */
.L_x_90:
[----:B------:R-:W-:Y:S05]  /*58e0*/  BSYNC B1 ;  /* 0x0000000000017941 */ /* 0x000fea0003800000 */
.L_x_89:
[----:B-1----:R-:W-:Y:S04]  /*58f0*/  SHF.R.U32.HI R2, RZ, 0x15, R48 ;  /* 0x00000015ff027819 */ /* 0x002fe80000011630 */
[----:B------:R-:W-:Y:S01]  /*5900*/  LOP3.LUT P1, RZ, R2, 0x3, R92, 0x48, !PT ;  /* 0x0000000302ff7812 */ /* 0x000fe2000782485c */
[----:B------:R-:W-:Y:S01]  /*5910*/  @!UPT UIADD3 URZ, UPT, UPT, URZ, URZ, URZ ;  /* 0x000000fffffff290 */ /* 0x000fe2000fffe0ff */
[----:B----4-:R-:W-:Y:S11]  /*5920*/  @P0 BRA `(.L_x_94) ;  /* 0x0000000000080947 */ /* 0x010ff60003800000 */
[----:B------:R-:W1:Y:S02]  /*5930*/  SYNCS.PHASECHK.TRANS64.TRYWAIT P0, [R64+URZ+0xa0], R0 ;  /* 0x0000a000400075a7 */ /* 0x000e6400080011ff */
[----:B-1----:R-:W-:Y:S05]  /*5940*/  @!P0 BRA `(.L_x_95) ;  /* 0x0000003c00288947 */ /* 0x002fea0003800000 */
.L_x_94:
[----:B------:R-:W-:Y:S05]  /*5950*/  @!P1 BRA `(.L_x_96) ;  /* 0x0000000000409947 */ /* 0x000fea0003800000 */
[----:B------:R-:W4:Y:S01]  /*5960*/  LDCU.64 UR8, c[0x4][0x70] ;  /* 0x01000e00ff0877ac */ /* 0x000f220008000a00 */
[----:B------:R-:W-:Y:S01]  /*5970*/  MOV R3, 0x0 ;  /* 0x0000000000037802 */ /* 0x000fe20000000f00 */
[----:B------:R-:W-:Y:S02]  /*5980*/  HFMA2 R12, -RZ, RZ, 0, 5.9604644775390625e-08 ;  /* 0x00000001ff0c7431 */ /* 0x000fe400000001ff */
[----:B------:R-:W-:Y:S02]  /*5990*/  IMAD.MOV.U32 R8, RZ, RZ, 0x192 ;  /* 0x00000192ff087424 */ /* 0x000fe400078e00ff */
[----:B------:R-:W-:Y:S01]  /*59a0*/  IMAD.MOV.U32 R13, RZ, RZ, RZ ;  /* 0x000000ffff0d7224 */ /* 0x000fe200078e00ff */
[----:B------:R-:W5:Y:S01]  /*59b0*/  LDCU.64 UR6, c[0x4][0x78] ;  /* 0x01000f00ff0677ac */ /* 0x000f620008000a00 */
[----:B------:R-:W1:Y:S01]  /*59c0*/  LDC.64 R2, c[0x4][R3] ;  /* 0x0100000003027b82 */ /* 0x000e620000000a00 */
[----:B------:R-:W2:Y:S01]  /*59d0*/  LDCU.64 UR4, c[0x4][0x10] ;  /* 0x01000200ff0477ac */ /* 0x000ea20008000a00 */
[----:B----4-:R-:W-:Y:S01]  /*59e0*/  MOV R5, UR9 ;  /* 0x0000000900057c02 */ /* 0x010fe20008000f00 */
[----:B------:R-:W-:Y:S01]  /*59f0*/  IMAD.U32 R4, RZ, RZ, UR8 ;  /* 0x00000008ff047e24 */ /* 0x000fe2000f8e00ff */
[----:B-----5:R-:W-:Y:S01]  /*5a00*/  MOV R7, UR7 ;  /* 0x0000000700077c02 */ /* 0x020fe20008000f00 */
[----:B------:R-:W-:Y:S01]  /*5a10*/  IMAD.U32 R6, RZ, RZ, UR6 ;  /* 0x00000006ff067e24 */ /* 0x000fe2000f8e00ff */
[----:B--2---:R-:W-:Y:S01]  /*5a20*/  MOV R11, UR5 ;  /* 0x00000005000b7c02 */ /* 0x004fe20008000f00 */
[----:B------:R-:W-:Y:S02]  /*5a30*/  IMAD.U32 R10, RZ, RZ, UR4 ;  /* 0x00000004ff0a7e24 */ /* 0x000fe4000f8e00ff */
[----:B------:R-:W-:Y:S07]  /*5a40*/  LEPC R20, `(.L_x_96) ;  /* 0x000000001014794e */ /* 0x000fee0000000000 */
[----:B-1-3--:R-:W-:Y:S05]  /*5a50*/  CALL.ABS.NOINC R2 ;  /* 0x0000000002007343 */ /* 0x00afea0003c00000 */
.L_x_96:
[----:B------:R-:W-:Y:S05]  /*5a60*/  WARPSYNC.ALL ;  /* 0x0000000000007948 */ /* 0x000fea0003800000 */
[----:B------:R-:W-:Y:S01]  /*5a70*/  R2UR UR4, R48 ;  /* 0x00000000300472ca */ /* 0x000fe200000e0000 */
[--C-:B------:R-:W-:Y:S01]  /*5a80*/  HADD2.F32 R50, -RZ, R56.reuse.H0_H0 ;  /* 0x20000038ff327230 */ /* 0x100fe20000004100 */
[----:B------:R-:W-:Y:S01]  /*5a90*/  ISETP.NE.AND P0, PT, R102, RZ, PT ;  /* 0x000000ff6600720c */ /* 0x000fe20003f05270 */
[----:B------:R-:W-:Y:S01]  /*5aa0*/  HADD2.F32 R51, -RZ, R56.H1_H1 ;  /* 0x30000038ff337230 */ /* 0x000fe20000004100 */
[----:B------:R-:W-:Y:S01]  /*5ab0*/  BSSY.RECONVERGENT B0, `(.L_x_97) ;  /* 0x0000086000007945 */ /* 0x000fe20003800200 */
[--C-:B------:R-:W-:Y:S08]  /*5ac0*/  HADD2.F32 R52, -RZ, R57.reuse.H0_H0 ;  /* 0x20000039ff347230 */ /* 0x100ff00000004100 */
[----:B------:R-:W1:Y:S02]  /*5ad0*/  LDTM.x32 R4, tmem[UR4] ;  /* 0x00000004000479ee */ /* 0x000e6400082c0000 */
[C---:B-12---:R-:W-:Y:S01]  /*5ae0*/  FMUL R0, R47.reuse, R4 ;  /* 0x000000042f007220 */ /* 0x046fe20000400000 */
[C---:B------:R-:W-:Y:S01]  /*5af0*/  FMUL R2, R47.reuse, R5 ;  /* 0x000000052f027220 */ /* 0x040fe20000400000 */
[C---:B------:R-:W-:Y:S01]  /*5b00*/  FMUL R4, R47.reuse, R8 ;  /* 0x000000082f047220 */ /* 0x040fe20000400000 */
[----:B------:R-:W-:Y:S01]  /*5b10*/  FMUL R3, R47, R6 ;  /* 0x000000062f037220 */ /* 0x000fe20000400000 */
[C---:B------:R-:W-:Y:S01]  /*5b20*/  FFMA R0, R49.reuse, R50, R0 ;  /* 0x0000003231007223 */ /* 0x040fe20000000000 */
[----:B------:R-:W-:Y:S01]  /*5b30*/  FFMA R2, R49, R51, R2 ;  /* 0x0000003331027223 */ /* 0x000fe20000000002 */
[C---:B------:R-:W-:Y:S01]  /*5b40*/  FMUL R5, R47.reuse, R9 ;  /* 0x000000092f057220 */ /* 0x040fe20000400000 */
        /* <DEDUP_REMOVED lines=16> */
[----:B------:R-:W-:Y:S02]  /*5c50*/  HADD2.F32 R32, -RZ, R57.H1_H1 ;  /* 0x30000039ff207230 */ /* 0x000fe40000004100 */
[C---:B------:R-:W-:Y:S01]  /*5c60*/  FMUL R26, R47.reuse, R30 ;  /* 0x0000001e2f1a7220 */ /* 0x040fe20000400000 */
[----:B------:R-:W-:Y:S01]  /*5c70*/  FMUL R29, R47, R33 ;  /* 0x000000212f1d7220 */ /* 0x000fe20000400000 */
[--C-:B------:R-:W-:Y:S02]  /*5c80*/  HADD2.F32 R33, -RZ, R58.reuse.H0_H0 ;  /* 0x2000003aff217230 */ /* 0x100fe40000004100 */
[----:B------:R-:W-:Y:S01]  /*5c90*/  FFMA R3, R49, R52, R3 ;  /* 0x0000003431037223 */ /* 0x000fe20000000003 */
[C---:B------:R-:W-:Y:S01]  /*5ca0*/  FMUL R7, R47.reuse, R7 ;  /* 0x000000072f077220 */ /* 0x040fe20000400000 */
[----:B------:R-:W-:Y:S01]  /*5cb0*/  FMUL R30, R47, R34 ;  /* 0x000000222f1e7220 */ /* 0x000fe20000400000 */
[----:B------:R-:W-:Y:S01]  /*5cc0*/  HADD2.F32 R34, -RZ, R58.H1_H1 ;  /* 0x3000003aff227230 */ /* 0x000fe20000004100 */
[----:B------:R-:W-:Y:S01]  /*5cd0*/  F2FP.F16.F32.PACK_AB R52, R2, R0 ;  /* 0x000000000234723e */ /* 0x000fe200000000ff */
[--C-:B------:R-:W-:Y:S02]  /*5ce0*/  HADD2.F32 R0, -RZ, R59.reuse.H0_H0 ;  /* 0x2000003bff007230 */ /* 0x100fe40000004100 */
[C---:B------:R-:W-:Y:S01]  /*5cf0*/  FFMA R7, R49.reuse, R32, R7 ;  /* 0x0000002031077223 */ /* 0x040fe20000000007 */
[----:B------:R-:W-:Y:S02]  /*5d00*/  HADD2.F32 R2, -RZ, R59.H1_H1 ;  /* 0x3000003bff027230 */ /* 0x000fe40000004100 */
[C---:B------:R-:W-:Y:S01]  /*5d10*/  FFMA R4, R49.reuse, R33, R4 ;  /* 0x0000002131047223 */ /* 0x040fe20000000004 */
[C---:B------:R-:W-:Y:S01]  /*5d20*/  FFMA R5, R49.reuse, R34, R5 ;  /* 0x0000002231057223 */ /* 0x040fe20000000005 */
[----:B------:R-:W-:Y:S01]  /*5d30*/  FFMA R6, R49, R0, R6 ;  /* 0x0000000031067223 */ /* 0x000fe20000000006 */
[--C-:B------:R-:W-:Y:S02]  /*5d40*/  HADD2.F32 R0, -RZ, R60.reuse.H0_H0 ;  /* 0x2000003cff007230 */ /* 0x100fe40000004100 */
[----:B------:R-:W-:Y:S01]  /*5d50*/  FMUL R11, R47, R11 ;  /* 0x0000000b2f0b7220 */ /* 0x000fe20000400000 */
[----:B------:R-:W-:Y:S01]  /*5d60*/  F2FP.F16.F32.PACK_AB R53, R7, R3 ;  /* 0x000000030735723e */ /* 0x000fe200000000ff */
[--C-:B------:R-:W-:Y:S02]  /*5d70*/  HADD2.F32 R3, -RZ, R61.reuse.H0_H0 ;  /* 0x2000003dff037230 */ /* 0x100fe40000004100 */
[----:B------:R-:W-:Y:S01]  /*5d80*/  FMUL R15, R47, R15 ;  /* 0x0000000f2f0f7220 */ /* 0x000fe20000400000 */
[C---:B------:R-:W-:Y:S01]  /*5d90*/  FFMA R11, R49.reuse, R2, R11 ;  /* 0x00000002310b7223 */ /* 0x040fe2000000000b */
[----:B------:R-:W-:Y:S02]  /*5da0*/  HADD2.F32 R2, -RZ, R60.H1_H1 ;  /* 0x3000003cff027230 */ /* 0x000fe40000004100 */
[----:B------:R-:W-:Y:S01]  /*5db0*/  FFMA R8, R49, R0, R8 ;  /* 0x0000000031087223 */ /* 0x000fe20000000008 */
[----:B------:R-:W-:Y:S02]  /*5dc0*/  HADD2.F32 R0, -RZ, R61.H1_H1 ;  /* 0x3000003dff007230 */ /* 0x000fe40000004100 */
[C---:B------:R-:W-:Y:S01]  /*5dd0*/  FMUL R19, R47.reuse, R19 ;  /* 0x000000132f137220 */ /* 0x040fe20000400000 */
[----:B------:R-:W-:Y:S01]  /*5de0*/  FMUL R23, R47, R23 ;  /* 0x000000172f177220 */ /* 0x000fe20000400000 */
[C---:B------:R-:W-:Y:S01]  /*5df0*/  FFMA R9, R49.reuse, R2, R9 ;  /* 0x0000000231097223 */ /* 0x040fe20000000009 */
[C---:B------:R-:W-:Y:S01]  /*5e00*/  FFMA R10, R49.reuse, R3, R10 ;  /* 0x00000003310a7223 */ /* 0x040fe2000000000a */
[----:B------:R-:W-:Y:S01]  /*5e10*/  FFMA R15, R49, R0, R15 ;  /* 0x00000000310f7223 */ /* 0x000fe2000000000f */
[--C-:B------:R-:W-:Y:S02]  /*5e20*/  HADD2.F32 R2, -RZ, R62.reuse.H0_H0 ;  /* 0x2000003eff027230 */ /* 0x100fe40000004100 */
[----:B------:R-:W-:Y:S01]  /*5e30*/  FMUL R27, R47, R27 ;  /* 0x0000001b2f1b7220 */ /* 0x000fe20000400000 */
[----:B------:R-:W-:Y:S01]  /*5e40*/  HADD2.F32 R0, -RZ, R62.H1_H1 ;  /* 0x3000003eff007230 */ /* 0x000fe20000004100 */
[----:B------:R-:W-:Y:S01]  /*5e50*/  F2FP.F16.F32.PACK_AB R54, R5, R4 ;  /* 0x000000040536723e */ /* 0x000fe200000000ff */
[--C-:B------:R-:W-:Y:S02]  /*5e60*/  HADD2.F32 R3, -RZ, R63.reuse.H0_H0 ;  /* 0x2000003fff037230 */ /* 0x100fe40000004100 */
[C---:B------:R-:W-:Y:S01]  /*5e70*/  FFMA R12, R49.reuse, R2, R12 ;  /* 0x00000002310c7223 */ /* 0x040fe2000000000c */
[--C-:B------:R-:W-:Y:S02]  /*5e80*/  HADD2.F32 R2, -RZ, R68.reuse.H0_H0 ;  /* 0x20000044ff027230 */ /* 0x100fe40000004100 */
[C---:B------:R-:W-:Y:S01]  /*5e90*/  FFMA R13, R49.reuse, R0, R13 ;  /* 0x00000000310d7223 */ /* 0x040fe2000000000d */
[----:B------:R-:W-:Y:S02]  /*5ea0*/  HADD2.F32 R0, -RZ, R63.H1_H1 ;  /* 0x3000003fff007230 */ /* 0x000fe40000004100 */
[----:B------:R-:W-:Y:S01]  /*5eb0*/  FFMA R14, R49, R3, R14 ;  /* 0x00000003310e7223 */ /* 0x000fe2000000000e */
[----:B------:R-:W-:Y:S01]  /*5ec0*/  HADD2.F32 R3, -RZ, R68.H1_H1 ;  /* 0x30000044ff037230 */ /* 0x000fe20000004100 */
[----:B------:R-:W-:Y:S01]  /*5ed0*/  F2FP.F16.F32.PACK_AB R55, R11, R6 ;  /* 0x000000060b37723e */ /* 0x000fe200000000ff */
[----:B------:R-:W-:Y:S01]  /*5ee0*/  FMUL R31, R47, R31 ;  /* 0x0000001f2f1f7220 */ /* 0x000fe20000400000 */
[C---:B------:R-:W-:Y:S01]  /*5ef0*/  FFMA R19, R49.reuse, R0, R19 ;  /* 0x0000000031137223 */ /* 0x040fe20000000013 */
[--C-:B------:R-:W-:Y:S02]  /*5f00*/  HADD2.F32 R0, -RZ, R69.reuse.H0_H0 ;  /* 0x20000045ff007230 */ /* 0x100fe40000004100 */
[C---:B------:R-:W-:Y:S01]  /*5f10*/  FFMA R16, R49.reuse, R2, R16 ;  /* 0x0000000231107223 */ /* 0x040fe20000000010 */
[----:B------:R1:W-:Y:S01]  /*5f20*/  STS.128 [R100], R52 ;  /* 0x0000003464007388 */ /* 0x0003e20000000c00 */
[C---:B------:R-:W-:Y:S01]  /*5f30*/  FFMA R17, R49.reuse, R3, R17 ;  /* 0x0000000331117223 */ /* 0x040fe20000000011 */
[----:B------:R-:W-:Y:S02]  /*5f40*/  HADD2.F32 R2, -RZ, R69.H1_H1 ;  /* 0x30000045ff027230 */ /* 0x000fe40000004100 */
[----:B------:R-:W-:Y:S01]  /*5f50*/  FFMA R18, R49, R0, R18 ;  /* 0x0000000031127223 */ /* 0x000fe20000000012 */
[--C-:B------:R-:W-:Y:S01]  /*5f60*/  HADD2.F32 R0, -RZ, R70.reuse.H0_H0 ;  /* 0x20000046ff007230 */ /* 0x100fe20000004100 */
[----:B------:R-:W-:Y:S01]  /*5f70*/  F2FP.F16.F32.PACK_AB R8, R9, R8 ;  /* 0x000000080908723e */ /* 0x000fe200000000ff */
[--C-:B------:R-:W-:Y:S02]  /*5f80*/  HADD2.F32 R3, -RZ, R71.reuse.H0_H0 ;  /* 0x20000047ff037230 */ /* 0x100fe40000004100 */
[C---:B------:R-:W-:Y:S01]  /*5f90*/  FFMA R23, R49.reuse, R2, R23 ;  /* 0x0000000231177223 */ /* 0x040fe20000000017 */
[----:B------:R-:W-:Y:S02]  /*5fa0*/  HADD2.F32 R2, -RZ, R70.H1_H1 ;  /* 0x30000046ff027230 */ /* 0x000fe40000004100 */
[----:B------:R-:W-:Y:S01]  /*5fb0*/  FFMA R20, R49, R0, R20 ;  /* 0x0000000031147223 */ /* 0x000fe20000000014 */
[----:B------:R-:W-:Y:S01]  /*5fc0*/  HADD2.F32 R0, -RZ, R71.H1_H1 ;  /* 0x30000047ff007230 */ /* 0x000fe20000004100 */
[----:B------:R-:W-:Y:S01]  /*5fd0*/  F2FP.F16.F32.PACK_AB R9, R15, R10 ;  /* 0x0000000a0f09723e */ /* 0x000fe200000000ff */
[----:B------:R-:W-:Y:S02]  /*5fe0*/  HADD2.F32 R4, -RZ, R79.H0_H0 ;  /* 0x2000004fff047230 */ /* 0x000fe40000004100 */
[C---:B------:R-:W-:Y:S01]  /*5ff0*/  FFMA R21, R49.reuse, R2, R21 ;  /* 0x0000000231157223 */ /* 0x040fe20000000015 */
[C---:B------:R-:W-:Y:S01]  /*6000*/  FFMA R22, R49.reuse, R3, R22 ;  /* 0x0000000331167223 */ /* 0x040fe20000000016 */
[----:B------:R-:W-:Y:S01]  /*6010*/  FFMA R27, R49, R0, R27 ;  /* 0x00000000311b7223 */ /* 0x000fe2000000001b */
[--C-:B------:R-:W-:Y:S01]  /*6020*/  HADD2.F32 R2, -RZ, R76.reuse.H0_H0 ;  /* 0x2000004cff027230 */ /* 0x100fe20000004100 */
[----:B------:R-:W-:Y:S01]  /*6030*/  F2FP.F16.F32.PACK_AB R10, R13, R12 ;  /* 0x0000000c0d0a723e */ /* 0x000fe200000000ff */
[----:B------:R-:W-:Y:S01]  /*6040*/  HADD2.F32 R0, -RZ, R76.H1_H1 ;  /* 0x3000004cff007230 */ /* 0x000fe20000004100 */
[----:B------:R-:W-:Y:S01]  /*6050*/  F2FP.F16.F32.PACK_AB R11, R19, R14 ;  /* 0x0000000e130b723e */ /* 0x000fe200000000ff */
[--C-:B------:R-:W-:Y:S02]  /*6060*/  HADD2.F32 R3, -RZ, R77.reuse.H0_H0 ;  /* 0x2000004dff037230 */ /* 0x100fe40000004100 */
[C---:B------:R-:W-:Y:S01]  /*6070*/  FFMA R24, R49.reuse, R2, R24 ;  /* 0x0000000231187223 */ /* 0x040fe20000000018 */
[--C-:B------:R-:W-:Y:S02]  /*6080*/  HADD2.F32 R2, -RZ, R78.reuse.H0_H0 ;  /* 0x2000004eff027230 */ /* 0x100fe40000004100 */
[C---:B------:R-:W-:Y:S01]  /*6090*/  FFMA R25, R49.reuse, R0, R25 ;  /* 0x0000000031197223 */ /* 0x040fe20000000019 */
[----:B------:R1:W-:Y:S01]  /*60a0*/  STS.128 [R99+0x10], R8 ;  /* 0x0000100863007388 */ /* 0x0003e20000000c00 */
[----:B------:R-:W-:Y:S02]  /*60b0*/  HADD2.F32 R0, -RZ, R77.H1_H1 ;  /* 0x3000004dff007230 */ /* 0x000fe40000004100 */
[----:B------:R-:W-:Y:S01]  /*60c0*/  FFMA R26, R49, R3, R26 ;  /* 0x00000003311a7223 */ /* 0x000fe2000000001a */
[----:B------:R-:W-:Y:S01]  /*60d0*/  HADD2.F32 R3, -RZ, R78.H1_H1 ;  /* 0x3000004eff037230 */ /* 0x000fe20000004100 */
[----:B------:R-:W-:Y:S01]  /*60e0*/  F2FP.F16.F32.PACK_AB R16, R17, R16 ;  /* 0x000000101110723e */ /* 0x000fe200000000ff */
[----:B------:R-:W-:Y:S01]  /*60f0*/  HADD2.F32 R5, -RZ, R79.H1_H1 ;  /* 0x3000004fff057230 */ /* 0x000fe20000004100 */
[----:B------:R-:W-:Y:S01]  /*6100*/  F2FP.F16.F32.PACK_AB R17, R23, R18 ;  /* 0x000000121711723e */ /* 0x000fe200000000ff */
[----:B------:R-:W-:Y:S01]  /*6110*/  FFMA R31, R49, R0, R31 ;  /* 0x00000000311f7223 */ /* 0x000fe2000000001f */
[----:B------:R-:W-:Y:S01]  /*6120*/  FMUL R35, R47, R35 ;  /* 0x000000232f237220 */ /* 0x000fe20000400000 */
[----:B------:R-:W-:Y:S01]  /*6130*/  F2FP.F16.F32.PACK_AB R18, R21, R20 ;  /* 0x000000141512723e */ /* 0x000fe200000000ff */
[----:B------:R-:W-:Y:S01]  /*6140*/  FFMA R28, R49, R2, R28 ;  /* 0x00000002311c7223 */ /* 0x000fe2000000001c */
[----:B------:R-:W-:Y:S01]  /*6150*/  F2FP.F16.F32.PACK_AB R19, R27, R22 ;  /* 0x000000161b13723e */ /* 0x000fe200000000ff */
[C---:B------:R-:W-:Y:S01]  /*6160*/  FFMA R29, R49.reuse, R3, R29 ;  /* 0x00000003311d7223 */ /* 0x040fe2000000001d */
[C---:B------:R-:W-:Y:S01]  /*6170*/  FFMA R30, R49.reuse, R4, R30 ;  /* 0x00000004311e7223 */ /* 0x040fe2000000001e */
[----:B------:R-:W-:Y:S01]  /*6180*/  FFMA R35, R49, R5, R35 ;  /* 0x0000000531237223 */ /* 0x000fe20000000023 */
[----:B------:R-:W-:Y:S01]  /*6190*/  F2FP.F16.F32.PACK_AB R24, R25, R24 ;  /* 0x000000181918723e */ /* 0x000fe200000000ff */
[----:B------:R1:W-:Y:S01]  /*61a0*/  STS.128 [R98+0x20], R16 ;  /* 0x0000201062007388 */ /* 0x0003e20000000c00 */
[----:B------:R-:W-:Y:S02]  /*61b0*/  F2FP.F16.F32.PACK_AB R25, R31, R26 ;  /* 0x0000001a1f19723e */ /* 0x000fe400000000ff */
[----:B------:R-:W-:Y:S02]  /*61c0*/  F2FP.F16.F32.PACK_AB R26, R29, R28 ;  /* 0x0000001c1d1a723e */ /* 0x000fe400000000ff */
[----:B------:R-:W-:Y:S05]  /*61d0*/  F2FP.F16.F32.PACK_AB R27, R35, R30 ;  /* 0x0000001e231b723e */ /* 0x000fea00000000ff */
[----:B------:R1:W-:Y:S01]  /*61e0*/  STS.128 [R106+0x30], R24 ;  /* 0x000030186a007388 */ /* 0x0003e20000000c00 */
[----:B------:R-:W-:Y:S01]  /*61f0*/  @!PT LDS RZ, [RZ] ;  /* 0x00000000fffff984 */ /* 0x000fe20000000800 */
[----:B------:R-:W-:Y:S01]  /*6200*/  @!PT LDS RZ, [RZ] ;  /* 0x00000000fffff984 */ /* 0x000fe20000000800 */
[----:B------:R-:W-:Y:S01]  /*6210*/  @!PT LDS RZ, [RZ] ;  /* 0x00000000fffff984 */ /* 0x000fe20000000800 */
[----:B------:R-:W-:Y:S01]  /*6220*/  @!PT LDS RZ, [RZ] ;  /* 0x00000000fffff984 */ /* 0x000fe20000000800 */
[----:B------:R2:W-:Y:S07]  /*6230*/  MEMBAR.ALL.CTA ;  /* 0x0000000000007992 */ /* 0x0005ee0000008000 */
[----:B--2---:R-:W2:Y:S02]  /*6240*/  FENCE.VIEW.ASYNC.S ;  /* 0x00000000000073c6 */ /* 0x004ea40000000000 */
[----:B--2---:R-:W-:Y:S06]  /*6250*/  BAR.SYNC.DEFER_BLOCKING 0x1, 0x80 ;  /* 0x0042000000007b1d */ /* 0x004fec0000010000 */
[----:B------:R-:W-:Y:S05]  /*6260*/  @P0 BRA `(.L_x_98) ;  /* 0x0000000000280947 */ /* 0x000fea0003800000 */
[----:B------:R-:W-:Y:S02]  /*6270*/  UIADD3 UR4, UPT, UPT, UR48, 0x200, URZ ;  /* 0x0000020030047890 */ /* 0x000fe4000fffe0ff */
[----:B------:R-:W-:Y:S01]  /*6280*/  UIADD3 UR6, UP0, UPT, UR52, 0x680, URZ ;  /* 0x0000068034067890 */ /* 0x000fe2000ff1e0ff */
[----:B------:R-:W-:Y:S03]  /*6290*/  UMOV UR43, UR36 ;  /* 0x00000024002b7c82 */ /* 0x000fe60008000000 */
[----:B------:R-:W-:Y:S01]  /*62a0*/  MOV R93, UR4 ;  /* 0x00000004005d7c02 */ /* 0x000fe20008000f00 */
[----:B------:R-:W-:Y:S03]  /*62b0*/  UIADD3.X UR7, UPT, UPT, URZ, UR53, URZ, UP0, !UPT ;  /* 0x00000035ff077290 */ /* 0x000fe600087fe4ff */
[----:B------:R-:W-:Y:S11]  /*62c0*/  R2UR UR40, R93 ;  /* 0x000000005d2872ca */ /* 0x000ff600000e0000 */
[----:B------:R-:W-:Y:S02]  /*62d0*/  @!UPT UIADD3 URZ, UPT, UPT, URZ, URZ, URZ ;  /* 0x000000fffffff290 */ /* 0x000fe4000fffe0ff */
[----:B------:R2:W-:Y:S01]  /*62e0*/  UTMASTG.3D [UR40], [UR6] ;  /* 0x00000028060073b5 */ /* 0x0005e20008010000 */
[----:B------:R0:W-:Y:S01]  /*62f0*/  UTMACMDFLUSH ;  /* 0x00000000000079b7 */ /* 0x0001e20000000000 */
[----:B--2---:R-:W-:Y:S04]  /*6300*/  DEPBAR.LE SB0, 0x1 ;  /* 0x000080400000791a */ /* 0x004fe80000000000 */
.L_x_98:
[----:B------:R-:W-:Y:S05]  /*6310*/  BSYNC.RECONVERGENT B0 ;  /* 0x0000000000007941 */ /* 0x000fea0003800200 */
.L_x_97:
[----:B------:R-:W-:Y:S01]  /*6320*/  BAR.SYNC.DEFER_BLOCKING 0x1, 0x80 ;  /* 0x0042000000007b1d */ /* 0x000fe20000010000 */
[----:B------:R-:W-:Y:S01]  /*6330*/  ISETP.NE.AND P1, PT, R107, RZ, PT ;  /* 0x000000ff6b00720c */ /* 0x000fe20003f25270 */
[----:B------:R-:W-:Y:S01]  /*6340*/  UISETP.NE.AND UP0, UPT, UR49, URZ, UPT ;  /* 0x000000ff3100728c */ /* 0x000fe2000bf05270 */
[----:B------:R-:W-:Y:S11]  /*6350*/  LEA R2, R65, UR48, 0x3 ;  /* 0x0000003041027c11 */ /* 0x000ff6000f8e18ff */
[----:B------:R-:W-:Y:S01]  /*6360*/  @P1 SHF.L.U32 R3, R97, 0x1f, RZ ;  /* 0x0000001f61031819 */ /* 0x000fe200000006ff */
[----:B------:R-:W-:Y:S06]  /*6370*/  BRA.U !UP0, `(.L_x_99) ;  /* 0x0000000108247547 */ /* 0x000fec000b800000 */
[----:B------:R-:W-:Y:S01]  /*6380*/  IMAD.U32 R4, RZ, RZ, UR51 ;  /* 0x00000033ff047e24 */ /* 0x000fe2000f8e00ff */
[----:B------:R-:W-:Y:S01]  /*6390*/  MOV R0, UR37 ;  /* 0x0000002500007c02 */ /* 0x000fe20008000f00 */
[----:B------:R-:W-:Y:S03]  /*63a0*/  UIADD3 UR51, UPT, UPT, UR51, 0x1, URZ ;  /* 0x0000000133337890 */ /* 0x000fe6000fffe0ff */
[----:B------:R-:W-:Y:S01]  /*63b0*/  @P1 LEA R4, R4, UR48, 0x3 ;  /* 0x0000003004041c11 */ /* 0x000fe2000f8e18ff */
[----:B------:R-:W-:Y:S04]  /*63c0*/  UISETP.NE.AND UP0, UPT, UR51, 0x4, UPT ;  /* 0x000000043300788c */ /* 0x000fe8000bf05270 */
[----:B------:R-:W-:Y:S01]  /*63d0*/  @P1 VIADD R4, R4, 0x50 ;  /* 0x0000005004041836 */ /* 0x000fe20000000000 */
[----:B------:R-:W-:Y:S04]  /*63e0*/  USEL UR51, UR51, URZ, UP0 ;  /* 0x000000ff33337287 */ /* 0x000fe80008000000 */
[----:B------:R-:W-:Y:S04]  /*63f0*/  @P1 PRMT R0, R0, 0x654, R4 ;  /* 0x0000065400001816 */ /* 0x000fe80000000004 */
[----:B------:R2:W-:Y:S04]  /*6400*/  @P1 SYNCS.ARRIVE.TRANS64.RED.A1T0 RZ, [R0+URZ], RZ ;  /* 0x000000ff00ff19a7 */ /* 0x0005e800081004ff */
.L_x_99:
[----:B------:R-:W4:Y:S01]  /*6410*/  @P1 SYNCS.PHASECHK.TRANS64.TRYWAIT P0, [R2+URZ+0x30], R3 ;  /* 0x00003003020015a7 */ /* 0x000f2200080011ff */
[----:B------:R-:W-:Y:S01]  /*6420*/  BSSY B1, `(.L_x_100) ;  /* 0x0000016000017945 */ /* 0x000fe20003800000 */
[----:B----4-:R-:W-:Y:S03]  /*6430*/  @P1 SEL R66, RZ, 0x1, !P0 ;  /* 0x00000001ff421807 */ /* 0x010fe60004000000 */
[----:B------:R-:W-:Y:S05]  /*6440*/  @!P1 BRA `(.L_x_101) ;  /* 0x00000000004c9947 */ /* 0x000fea0003800000 */
[----:B------:R-:W-:Y:S01]  /*6450*/  ISETP.NE.AND P0, PT, R66, RZ, PT ;  /* 0x000000ff4200720c */ /* 0x000fe20003f05270 */
[----:B------:R-:W-:Y:S01]  /*6460*/  BSSY B0, `(.L_x_102) ;  /* 0x000000b000007945 */ /* 0x000fe20003800000 */
[----:B------:R-:W-:Y:S11]  /*6470*/  ISETP.NE.AND P1, PT, R67, RZ, PT ;  /* 0x000000ff4300720c */ /* 0x000ff60003f25270 */
[----:B------:R-:W-:Y:S02]  /*6480*/  @!UPT UIADD3 URZ, UPT, UPT, URZ, URZ, URZ ;  /* 0x000000fffffff290 */ /* 0x000fe4000fffe0ff */
[C---:B------:R-:W-:Y:S01]  /*6490*/  @P1 IMAD R6, R65.reuse, 0x2000, R100 ;  /* 0x0000200041061824 */ /* 0x040fe200078e0264 */
[C---:B------:R-:W-:Y:S01]  /*64a0*/  @P1 LEA R4, R65.reuse, R98, 0xd ;  /* 0x0000006241041211 */ /* 0x040fe200078e68ff */
[C---:B------:R-:W-:Y:S02]  /*64b0*/  @P1 IMAD R5, R65.reuse, 0x2000, R99 ;  /* 0x0000200041051824 */ /* 0x040fe400078e0263 */
[----:B------:R-:W-:Y:S01]  /*64c0*/  @P1 IMAD R3, R65, 0x2000, R106 ;  /* 0x0000200041031824 */ /* 0x000fe200078e026a */
[----:B------:R-:W-:Y:S06]  /*64d0*/  @P0 BRA `(.L_x_103) ;  /* 0x00000000000c0947 */ /* 0x000fec0003800000 */
[----:B--2---:R-:W-:Y:S04]  /*64e0*/  SHF.L.U32 R0, R97, 0x1f, RZ ;  /* 0x0000001f61007819 */ /* 0x004fe800000006ff */
[----:B------:R-:W2:Y:S02]  /*64f0*/  SYNCS.PHASECHK.TRANS64.TRYWAIT P0, [R2+URZ+0x30], R0 ;  /* 0x00003000020075a7 */ /* 0x000ea400080011ff */
[----:B--2---:R-:W-:Y:S05]  /*6500*/  @!P0 BRA `(.L_x_104) ;  /* 0x00000030004c8947 */ /* 0x004fea0003800000 */
.L_x_103:
[----:B------:R-:W-:Y:S05]  /*6510*/  BSYNC B0 ;  /* 0x0000000000007941 */ /* 0x000fea0003800000 */
.L_x_102:
[----:B------:R-:W-:Y:S02]  /*6520*/  ISETP.NE.AND P0, PT, R67, RZ, PT ;  /* 0x000000ff4300720c */ /* 0x000fe40003f05270 */
[----:B------:R-:W-:Y:S11]  /*6530*/  IADD3 R65, PT, PT, R65, 0x1, RZ ;  /* 0x0000000141417810 */ /* 0x000ff60007ffe0ff */
[----:B------:R4:W1:Y:S04]  /*6540*/  @P0 LDS.128 R56, [R6] ;  /* 0x0000000006380984 */ /* 0x0008680000000c00 */
[----:B------:R4:W1:Y:S04]  /*6550*/  @P0 LDS.128 R60, [R5+0x10] ;  /* 0x00001000053c0984 */ /* 0x0008680000000c00 */
[----:B------:R4:W1:Y:S04]  /*6560*/  @P0 LDS.128 R68, [R4+0x20] ;  /* 0x0000200004440984 */ /* 0x0008680000000c00 */
[----:B------:R4:W1:Y:S02]  /*6570*/  @P0 LDS.128 R76, [R3+0x30] ;  /* 0x00003000034c0984 */ /* 0x0008640000000c00 */
.L_x_101:
[----:B------:R-:W-:Y:S05]  /*6580*/  BSYNC B1 ;  /* 0x0000000000017941 */ /* 0x000fea0003800000 */
.L_x_100:
[----:B--2---:R-:W-:Y:S05]  /*6590*/  VIADD R0, R48, 0x20 ;  /* 0x0000002030007836 */ /* 0x004fea0000000000 */
[----:B------:R-:W-:Y:S04]  /*65a0*/  SHF.R.U32.HI R0, RZ, 0x15, R0 ;  /* 0x00000015ff007819 */ /* 0x000fe80000011600 */
[----:B------:R-:W-:Y:S11]  /*65b0*/  LOP3.LUT P0, RZ, R0, 0x3, R92, 0x48, !PT ;  /* 0x0000000300ff7812 */ /* 0x000ff6000780485c */
[----:B------:R-:W-:Y:S02]  /*65c0*/  @!UPT UIADD3 URZ, UPT, UPT, URZ, URZ, URZ ;  /* 0x000000fffffff290 */ /* 0x000fe4000fffe0ff */
[----:B------:R-:W-:Y:S05]  /*65d0*/  @!P0 BRA `(.L_x_105) ;  /* 0x0000000000408947 */ /* 0x000fea0003800000 */
[----:B------:R-:W2:Y:S01]  /*65e0*/  LDCU.64 UR8, c[0x4][0x70] ;  /* 0x01000e00ff0877ac */ /* 0x000ea20008000a00 */
[----:B----4-:R-:W-:Y:S01]  /*65f0*/  MOV R3, 0x0 ;  /* 0x0000000000037802 */ /* 0x010fe20000000f00 */
[----:B------:R-:W-:Y:S02]  /*6600*/  HFMA2 R12, -RZ, RZ, 0, 5.9604644775390625e-08 ;  /* 0x00000001ff0c7431 */ /* 0x000fe400000001ff */
[----:B-1----:R-:W-:Y:S02]  /*6610*/  IMAD.MOV.U32 R8, RZ, RZ, 0x192 ;  /* 0x00000192ff087424 */ /* 0x002fe400078e00ff */
[----:B------:R-:W-:Y:S01]  /*6620*/  IMAD.MOV.U32 R13, RZ, RZ, RZ ;  /* 0x000000ffff0d7224 */ /* 0x000fe200078e00ff */
[----:B------:R-:W1:Y:S01]  /*6630*/  LDCU.64 UR6, c[0x4][0x78] ;  /* 0x01000f00ff0677ac */ /* 0x000e620008000a00 */
[----:B------:R-:W4:Y:S01]  /*6640*/  LDC.64 R2, c[0x4][R3] ;  /* 0x0100000003027b82 */ /* 0x000f220000000a00 */
[----:B------:R-:W5:Y:S01]  /*6650*/  LDCU.64 UR4, c[0x4][0x10] ;  /* 0x01000200ff0477ac */ /* 0x000f620008000a00 */
[----:B--2---:R-:W-:Y:S01]  /*6660*/  MOV R5, UR9 ;  /* 0x0000000900057c02 */ /* 0x004fe20008000f00 */
[----:B------:R-:W-:Y:S01]  /*6670*/  IMAD.U32 R4, RZ, RZ, UR8 ;  /* 0x00000008ff047e24 */ /* 0x000fe2000f8e00ff */
[----:B-1----:R-:W-:Y:S01]  /*6680*/  MOV R7, UR7 ;  /* 0x0000000700077c02 */ /* 0x002fe20008000f00 */
[----:B------:R-:W-:Y:S01]  /*6690*/  IMAD.U32 R6, RZ, RZ, UR6 ;  /* 0x00000006ff067e24 */ /* 0x000fe2000f8e00ff */
[----:B-----5:R-:W-:Y:S01]  /*66a0*/  MOV R11, UR5 ;  /* 0x00000005000b7c02 */ /* 0x020fe20008000f00 */
[----:B------:R-:W-:Y:S02]  /*66b0*/  IMAD.U32 R10, RZ, RZ, UR4 ;  /* 0x00000004ff0a7e24 */ /* 0x000fe4000f8e00ff */
[----:B------:R-:W-:Y:S07]  /*66c0*/  LEPC R20, `(.L_x_105) ;  /* 0x000000001014794e */ /* 0x000fee0000000000 */
[----:B---34-:R-:W-:Y:S05]  /*66d0*/  CALL.ABS.NOINC R2 ;  /* 0x0000000002007343 */ /* 0x018fea0003c00000 */
.L_x_105:
[----:B------:R-:W-:Y:S05]  /*66e0*/  WARPSYNC.ALL ;  /* 0x0000000000007948 */ /* 0x000fea0003800000 */
[----:B------:R-:W-:Y:S01]  /*66f0*/  R2UR UR4, R48 ;  /* 0x00000000300472ca */ /* 0x000fe200000e0000 */
[--C-:B-1--4-:R-:W-:Y:S01]  /*6700*/  HADD2.F32 R3, -RZ, R56.reuse.H0_H0 ;  /* 0x20000038ff037230 */ /* 0x112fe20000004100 */
[----:B------:R-:W-:Y:S01]  /*6710*/  ISETP.NE.AND P6, PT, R107, RZ, PT ;  /* 0x000000ff6b00720c */ /* 0x000fe20003fc5270 */
[--C-:B------:R-:W-:Y:S01]  /*6720*/  HADD2.F32 R51, -RZ, R57.reuse.H1_H1 ;  /* 0x30000039ff337230 */ /* 0x100fe20000004100 */
[----:B------:R-:W-:Y:S01]  /*6730*/  MOV R50, UR51 ;  /* 0x0000003300327c02 */ /* 0x000fe20008000f00 */
[----:B------:R-:W-:Y:S01]  /*6740*/  BSSY.RECONVERGENT B0, `(.L_x_106) ;  /* 0x000008c000007945 */ /* 0x000fe20003800200 */
[----:B------:R-:W-:Y:S02]  /*6750*/  MOV R72, UR37 ;  /* 0x0000002500487c02 */ /* 0x000fe40008000f00 */
[----:B------:R-:W-:Y:S05]  /*6760*/  ISETP.NE.AND P0, PT, R102, RZ, PT ;  /* 0x000000ff6600720c */ /* 0x000fea0003f05270 */
[----:B------:R-:W1:Y:S02]  /*6770*/  LDTM.x32 R4, tmem[UR4+0x20] ;  /* 0x00002004000479ee */ /* 0x000e6400082c0000 */
[----:B------:R-:W-:Y:S04]  /*6780*/  @P6 LEA R50, R50, UR48, 0x3 ;  /* 0x0000003032326c11 */ /* 0x000fe8000f8e18ff */
[----:B------:R-:W-:Y:S04]  /*6790*/  @P6 IADD3 R50, PT, PT, R50, 0x50, RZ ;  /* 0x0000005032326810 */ /* 0x000fe80007ffe0ff */
[----:B------:R-:W-:Y:S01]  /*67a0*/  @P6 PRMT R72, R72, 0x654, R50 ;  /* 0x0000065448486816 */ /* 0x000fe20000000032 */
[----:B------:R-:W-:Y:S02]  /*67b0*/  HADD2.F32 R50, -RZ, R57.H0_H0 ;  /* 0x20000039ff327230 */ /* 0x000fe40000004100 */
[C---:B-1----:R-:W-:Y:S01]  /*67c0*/  FMUL R0, R47.reuse, R4 ;  /* 0x000000042f007220 */ /* 0x042fe20000400000 */
[----:B------:R-:W-:Y:S02]  /*67d0*/  HADD2.F32 R4, -RZ, R56.H1_H1 ;  /* 0x30000038ff047230 */ /* 0x000fe40000004100 */
[C---:B------:R-:W-:Y:S01]  /*67e0*/  FMUL R2, R47.reuse, R5 ;  /* 0x000000052f027220 */ /* 0x040fe20000400000 */
[----:B------:R-:W-:Y:S01]  /*67f0*/  FMUL R7, R47, R7 ;  /* 0x000000072f077220 */ /* 0x000fe20000400000 */
[----:B------:R-:W-:Y:S01]  /*6800*/  FFMA R0, R49, R3, R0 ;  /* 0x0000000331007223 */ /* 0x000fe20000000000 */
[----:B------:R-:W-:Y:S01]  /*6810*/  FMUL R3, R47, R6 ;  /* 0x000000062f037220 */ /* 0x000fe20000400000 */
[----:B------:R-:W-:Y:S01]  /*6820*/  FFMA R2, R49, R4, R2 ;  /* 0x0000000431027223 */ /* 0x000fe20000000002 */
[C---:B------:R-:W-:Y:S01]  /*6830*/  FMUL R4, R47.reuse, R8 ;  /* 0x000000082f047220 */ /* 0x040fe20000400000 */
[----:B------:R-:W-:Y:S01]  /*6840*/  FMUL R8, R47, R12 ;  /* 0x0000000c2f087220 */ /* 0x000fe20000400000 */
[----:B------:R-:W-:Y:S01]  /*6850*/  FFMA R3, R49, R50, R3 ;  /* 0x0000003231037223 */ /* 0x000fe20000000003 */
[C---:B------:R-:W-:Y:S01]  /*6860*/  FMUL R12, R47.reuse, R16 ;  /* 0x000000102f0c7220 */ /* 0x040fe20000400000 */
[C---:B------:R-:W-:Y:S01]  /*6870*/  FMUL R16, R47.reuse, R20 ;  /* 0x000000142f107220 */ /* 0x040fe20000400000 */
[C---:B------:R-:W-:Y:S01]  /*6880*/  FMUL R20, R47.reuse, R24 ;  /* 0x000000182f147220 */ /* 0x040fe20000400000 */
[C---:B------:R-:W-:Y:S01]  /*6890*/  FMUL R24, R47.reuse, R28 ;  /* 0x0000001c2f187220 */ /* 0x040fe20000400000 */
[C---:B------:R-:W-:Y:S01]  /*68a0*/  FMUL R28, R47.reuse, R32 ;  /* 0x000000202f1c7220 */ /* 0x040fe20000400000 */
[--C-:B------:R-:W-:Y:S01]  /*68b0*/  HADD2.F32 R32, -RZ, R58.reuse.H0_H0 ;  /* 0x2000003aff207230 */ /* 0x100fe20000004100 */
[----:B------:R-:W-:Y:S01]  /*68c0*/  F2FP.F16.F32.PACK_AB R52, R2, R0 ;  /* 0x000000000234723e */ /* 0x000fe200000000ff */
[----:B------:R-:W-:Y:S02]  /*68d0*/  HADD2.F32 R0, -RZ, R58.H1_H1 ;  /* 0x3000003aff007230 */ /* 0x000fe40000004100 */
[----:B------:R-:W-:Y:S01]  /*68e0*/  FMUL R5, R47, R9 ;  /* 0x000000092f057220 */ /* 0x000fe20000400000 */
[--C-:B------:R-:W-:Y:S02]  /*68f0*/  HADD2.F32 R2, -RZ, R59.reuse.H0_H0 ;  /* 0x2000003bff027230 */ /* 0x100fe40000004100 */
[C---:B------:R-:W-:Y:S01]  /*6900*/  FFMA R7, R49.reuse, R51, R7 ;  /* 0x0000003331077223 */ /* 0x040fe20000000007 */
[C---:B------:R-:W-:Y:S01]  /*6910*/  FFMA R4, R49.reuse, R32, R4 ;  /* 0x0000002031047223 */ /* 0x040fe20000000004 */
[----:B------:R-:W-:Y:S02]  /*6920*/  HADD2.F32 R32, -RZ, R59.H1_H1 ;  /* 0x3000003bff207230 */ /* 0x000fe40000004100 */
[----:B------:R-:W-:Y:S01]  /*6930*/  FFMA R5, R49, R0, R5 ;  /* 0x0000000031057223 */ /* 0x000fe20000000005 */
[--C-:B------:R-:W-:Y:S01]  /*6940*/  HADD2.F32 R0, -RZ, R60.reuse.H0_H0 ;  /* 0x2000003cff007230 */ /* 0x100fe20000004100 */
[----:B------:R-:W-:Y:S01]  /*6950*/  F2FP.F16.F32.PACK_AB R53, R7, R3 ;  /* 0x000000030735723e */ /* 0x000fe200000000ff */
[----:B------:R-:W-:Y:S01]  /*6960*/  FMUL R6, R47, R10 ;  /* 0x0000000a2f067220 */ /* 0x000fe20000400000 */
[--C-:B------:R-:W-:Y:S01]  /*6970*/  HADD2.F32 R3, -RZ, R61.reuse.H0_H0 ;  /* 0x2000003dff037230 */ /* 0x100fe20000004100 */
[----:B------:R-:W-:Y:S01]  /*6980*/  F2FP.F16.F32.PACK_AB R54, R5, R4 ;  /* 0x000000040536723e */ /* 0x000fe200000000ff */
[----:B------:R-:W-:Y:S01]  /*6990*/  FMUL R11, R47, R11 ;  /* 0x0000000b2f0b7220 */ /* 0x000fe20000400000 */
[----:B------:R-:W-:Y:S01]  /*69a0*/  FFMA R6, R49, R2, R6 ;  /* 0x0000000231067223 */ /* 0x000fe20000000006 */
[----:B------:R-:W-:Y:S02]  /*69b0*/  HADD2.F32 R2, -RZ, R60.H1_H1 ;  /* 0x3000003cff027230 */ /* 0x000fe40000004100 */
[----:B------:R-:W-:Y:S01]  /*69c0*/  FMUL R9, R47, R13 ;  /* 0x0000000d2f097220 */ /* 0x000fe20000400000 */
[C---:B------:R-:W-:Y:S01]  /*69d0*/  FFMA R11, R49.reuse, R32, R11 ;  /* 0x00000020310b7223 */ /* 0x040fe2000000000b */
[----:B------:R-:W-:Y:S01]  /*69e0*/  FFMA R8, R49, R0, R8 ;  /* 0x0000000031087223 */ /* 0x000fe20000000008 */
[C---:B------:R-:W-:Y:S01]  /*69f0*/  FMUL R10, R47.reuse, R14 ;  /* 0x0000000e2f0a7220 */ /* 0x040fe20000400000 */
[----:B------:R-:W-:Y:S02]  /*6a00*/  HADD2.F32 R0, -RZ, R61.H1_H1 ;  /* 0x3000003dff007230 */ /* 0x000fe40000004100 */
[----:B------:R-:W-:Y:S01]  /*6a10*/  FMUL R15, R47, R15 ;  /* 0x0000000f2f0f7220 */ /* 0x000fe20000400000 */
[C---:B------:R-:W-:Y:S01]  /*6a20*/  FFMA R9, R49.reuse, R2, R9 ;  /* 0x0000000231097223 */ /* 0x040fe20000000009 */
[C---:B------:R-:W-:Y:S01]  /*6a30*/  FFMA R10, R49.reuse, R3, R10 ;  /* 0x00000003310a7223 */ /* 0x040fe2000000000a */
[--C-:B------:R-:W-:Y:S02]  /*6a40*/  HADD2.F32 R2, -RZ, R62.reuse.H0_H0 ;  /* 0x2000003eff027230 */ /* 0x100fe40000004100 */
[----:B------:R-:W-:Y:S01]  /*6a50*/  FFMA R15, R49, R0, R15 ;  /* 0x00000000310f7223 */ /* 0x000fe2000000000f */
[----:B------:R-:W-:Y:S02]  /*6a60*/  HADD2.F32 R3, -RZ, R62.H1_H1 ;  /* 0x3000003eff037230 */ /* 0x000fe40000004100 */
[C---:B------:R-:W-:Y:S01]  /*6a70*/  FMUL R13, R47.reuse, R17 ;  /* 0x000000112f0d7220 */ /* 0x040fe20000400000 */
[--C-:B------:R-:W-:Y:S02]  /*6a80*/  HADD2.F32 R0, -RZ, R63.reuse.H0_H0 ;  /* 0x2000003fff007230 */ /* 0x100fe40000004100 */
[----:B------:R-:W-:Y:S01]  /*6a90*/  FMUL R14, R47, R18 ;  /* 0x000000122f0e7220 */ /* 0x000fe20000400000 */
[C---:B------:R-:W-:Y:S01]  /*6aa0*/  FFMA R12, R49.reuse, R2, R12 ;  /* 0x00000002310c7223 */ /* 0x040fe2000000000c */
[C---:B------:R-:W-:Y:S01]  /*6ab0*/  FFMA R13, R49.reuse, R3, R13 ;  /* 0x00000003310d7223 */ /* 0x040fe2000000000d */
[----:B------:R-:W-:Y:S02]  /*6ac0*/  HADD2.F32 R2, -RZ, R63.H1_H1 ;  /* 0x3000003fff027230 */ /* 0x000fe40000004100 */
[----:B------:R-:W-:Y:S01]  /*6ad0*/  FFMA R14, R49, R0, R14 ;  /* 0x00000000310e7223 */ /* 0x000fe2000000000e */
[C---:B------:R-:W-:Y:S01]  /*6ae0*/  FMUL R19, R47.reuse, R19 ;  /* 0x000000132f137220 */ /* 0x040fe20000400000 */
[--C-:B------:R-:W-:Y:S02]  /*6af0*/  HADD2.F32 R0, -RZ, R68.reuse.H0_H0 ;  /* 0x20000044ff007230 */ /* 0x100fe40000004100 */
[----:B------:R-:W-:Y:S01]  /*6b00*/  FMUL R17, R47, R21 ;  /* 0x000000152f117220 */ /* 0x000fe20000400000 */
[--C-:B------:R-:W-:Y:S02]  /*6b10*/  HADD2.F32 R3, -RZ, R69.reuse.H0_H0 ;  /* 0x20000045ff037230 */ /* 0x100fe40000004100 */
[C---:B------:R-:W-:Y:S01]  /*6b20*/  FFMA R19, R49.reuse, R2, R19 ;  /* 0x0000000231137223 */ /* 0x040fe20000000013 */
[----:B------:R-:W-:Y:S02]  /*6b30*/  HADD2.F32 R2, -RZ, R68.H1_H1 ;  /* 0x30000044ff027230 */ /* 0x000fe40000004100 */
        /* <DEDUP_REMOVED lines=9> */
[----:B------:R-:W-:Y:S01]  /*6bd0*/  FMUL R21, R47, R25 ;  /* 0x000000192f157220 */ /* 0x000fe20000400000 */
[----:B------:R-:W-:Y:S01]  /*6be0*/  F2FP.F16.F32.PACK_AB R55, R11, R6 ;  /* 0x000000060b37723e */ /* 0x000fe200000000ff */
[--C-:B------:R-:W-:Y:S02]  /*6bf0*/  HADD2.F32 R3, -RZ, R71.reuse.H0_H0 ;  /* 0x20000047ff037230 */ /* 0x100fe40000004100 */
[----:B------:R-:W-:Y:S01]  /*6c00*/  FMUL R22, R47, R26 ;  /* 0x0000001a2f167220 */ /* 0x000fe20000400000 */
[C---:B------:R-:W-:Y:S01]  /*6c10*/  FFMA R20, R49.reuse, R2, R20 ;  /* 0x0000000231147223 */ /* 0x040fe20000000014 */
[C---:B------:R-:W-:Y:S01]  /*6c20*/  FFMA R21, R49.reuse, R0, R21 ;  /* 0x0000000031157223 */ /* 0x040fe20000000015 */
[----:B------:R1:W-:Y:S01]  /*6c30*/  STS.128 [R100+0x2000], R52 ;  /* 0x0020003464007388 */ /* 0x0003e20000000c00 */
[----:B------:R-:W-:Y:S02]  /*6c40*/  HADD2.F32 R0, -RZ, R71.H1_H1 ;  /* 0x30000047ff007230 */ /* 0x000fe40000004100 */
[----:B------:R-:W-:Y:S01]  /*6c50*/  FFMA R22, R49, R3, R22 ;  /* 0x0000000331167223 */ /* 0x000fe20000000016 */
[----:B------:R-:W-:Y:S01]  /*6c60*/  FMUL R27, R47, R27 ;  /* 0x0000001b2f1b7220 */ /* 0x000fe20000400000 */
[--C-:B------:R-:W-:Y:S01]  /*6c70*/  HADD2.F32 R2, -RZ, R76.reuse.H0_H0 ;  /* 0x2000004cff027230 */ /* 0x100fe20000004100 */
[----:B------:R-:W-:Y:S01]  /*6c80*/  F2FP.F16.F32.PACK_AB R8, R9, R8 ;  /* 0x000000080908723e */ /* 0x000fe200000000ff */
[----:B------:R-:W-:Y:S01]  /*6c90*/  HADD2.F32 R3, -RZ, R76.H1_H1 ;  /* 0x3000004cff037230 */ /* 0x000fe20000004100 */
[----:B------:R-:W-:Y:S01]  /*6ca0*/  F2FP.F16.F32.PACK_AB R9, R15, R10 ;  /* 0x0000000a0f09723e */ /* 0x000fe200000000ff */
[----:B------:R-:W-:Y:S01]  /*6cb0*/  FMUL R25, R47, R29 ;  /* 0x0000001d2f197220 */ /* 0x000fe20000400000 */
[--C-:B------:R-:W-:Y:S01]  /*6cc0*/  HADD2.F32 R4, -RZ, R77.reuse.H0_H0 ;  /* 0x2000004dff047230 */ /* 0x100fe20000004100 */
[----:B------:R-:W-:Y:S01]  /*6cd0*/  F2FP.F16.F32.PACK_AB R10, R13, R12 ;  /* 0x0000000c0d0a723e */ /* 0x000fe200000000ff */
[----:B------:R-:W-:Y:S01]  /*6ce0*/  FMUL R26, R47, R30 ;  /* 0x0000001e2f1a7220 */ /* 0x000fe20000400000 */
[----:B------:R-:W-:Y:S01]  /*6cf0*/  F2FP.F16.F32.PACK_AB R11, R19, R14 ;  /* 0x0000000e130b723e */ /* 0x000fe200000000ff */
[C---:B------:R-:W-:Y:S01]  /*6d00*/  FFMA R27, R49.reuse, R0, R27 ;  /* 0x00000000311b7223 */ /* 0x040fe2000000001b */
[C---:B------:R-:W-:Y:S01]  /*6d10*/  FFMA R24, R49.reuse, R2, R24 ;  /* 0x0000000231187223 */ /* 0x040fe20000000018 */
[----:B------:R-:W-:Y:S02]  /*6d20*/  HADD2.F32 R0, -RZ, R77.H1_H1 ;  /* 0x3000004dff007230 */ /* 0x000fe40000004100 */
[----:B------:R-:W-:Y:S01]  /*6d30*/  FFMA R25, R49, R3, R25 ;  /* 0x0000000331197223 */ /* 0x000fe20000000019 */
[----:B------:R1:W-:Y:S01]  /*6d40*/  STS.128 [R99+0x2010], R8 ;  /* 0x0020100863007388 */ /* 0x0003e20000000c00 */
[----:B------:R-:W-:Y:S01]  /*6d50*/  FMUL R31, R47, R31 ;  /* 0x0000001f2f1f7220 */ /* 0x000fe20000400000 */
[--C-:B------:R-:W-:Y:S02]  /*6d60*/  HADD2.F32 R2, -RZ, R78.reuse.H0_H0 ;  /* 0x2000004eff027230 */ /* 0x100fe40000004100 */
[----:B------:R-:W-:Y:S01]  /*6d70*/  FFMA R26, R49, R4, R26 ;  /* 0x00000004311a7223 */ /* 0x000fe2000000001a */
[----:B------:R-:W-:Y:S02]  /*6d80*/  HADD2.F32 R3, -RZ, R78.H1_H1 ;  /* 0x3000004eff037230 */ /* 0x000fe40000004100 */
[----:B------:R-:W-:Y:S01]  /*6d90*/  FMUL R29, R47, R33 ;  /* 0x000000212f1d7220 */ /* 0x000fe20000400000 */
[--C-:B------:R-:W-:Y:S01]  /*6da0*/  HADD2.F32 R4, -RZ, R79.reuse.H0_H0 ;  /* 0x2000004fff047230 */ /* 0x100fe20000004100 */
[----:B------:R-:W-:Y:S01]  /*6db0*/  F2FP.F16.F32.PACK_AB R16, R17, R16 ;  /* 0x000000101110723e */ /* 0x000fe200000000ff */
[----:B------:R-:W-:Y:S01]  /*6dc0*/  FMUL R30, R47, R34 ;  /* 0x000000222f1e7220 */ /* 0x000fe20000400000 */
        /* <DEDUP_REMOVED lines=14> */
[----:B------:R-:W-:Y:S02]  /*6eb0*/  F2FP.F16.F32.PACK_AB R27, R35, R30 ;  /* 0x0000001e231b723e */ /* 0x000fe400000000ff */
[----:B------:R-:W-:Y:S02]  /*6ec0*/  LEA R0, R65, UR48, 0x3 ;  /* 0x0000003041007c11 */ /* 0x000fe4000f8e18ff */
[----:B------:R-:W-:Y:S01]  /*6ed0*/  @P6 SHF.L.U32 R2, R97, 0x1f, RZ ;  /* 0x0000001f61026819 */ /* 0x000fe200000006ff */
        /* <DEDUP_REMOVED lines=9> */
[----:B------:R-:W-:Y:S02]  /*6f70*/  UIADD3 UR8, UP0, UPT, UR52, 0x680, URZ ;  /* 0x0000068034087890 */ /* 0x000fe4000ff1e0ff */
[----:B------:R-:W-:Y:S02]  /*6f80*/  UIADD3 UR5, UPT, UPT, UR41, 0x20, URZ ;  /* 0x0000002029057890 */ /* 0x000fe4000fffe0ff */
[----:B------:R-:W-:Y:S02]  /*6f90*/  UIADD3 UR4, UPT, UPT, UR48, 0x2200, URZ ;  /* 0x0000220030047890 */ /* 0x000fe4000fffe0ff */
[----:B------:R-:W-:Y:S01]  /*6fa0*/  UIADD3.X UR9, UPT, UPT, URZ, UR53, URZ, UP0, !UPT ;  /* 0x00000035ff097290 */ /* 0x000fe200087fe4ff */
[----:B------:R-:W-:Y:S01]  /*6fb0*/  UMOV UR6, UR42 ;  /* 0x0000002a00067c82 */ /* 0x000fe20008000000 */
[----:B------:R-:W-:Y:S07]  /*6fc0*/  UMOV UR7, UR36 ;  /* 0x0000002400077c82 */ /* 0x000fee0008000000 */
[----:B------:R2:W-:Y:S01]  /*6fd0*/  UTMASTG.3D [UR4], [UR8] ;  /* 0x00000004080073b5 */ /* 0x0005e20008010000 */
[----:B------:R0:W-:Y:S01]  /*6fe0*/  UTMACMDFLUSH ;  /* 0x00000000000079b7 */ /* 0x0001e20000000000 */
[----:B--2---:R-:W-:Y:S04]  /*6ff0*/  DEPBAR.LE SB0, 0x1 ;  /* 0x000080400000791a */ /* 0x004fe80000000000 */
.L_x_107:
[----:B------:R-:W-:Y:S05]  /*7000*/  BSYNC.RECONVERGENT B0 ;  /* 0x0000000000007941 */ /* 0x000fea0003800200 */
.L_x_106:
[----:B------:R-:W-:Y:S01]  /*7010*/  BAR.SYNC.DEFER_BLOCKING 0x1, 0x80 ;  /* 0x0042000000007b1d */ /* 0x000fe20000010000 */
[----:B------:R-:W-:Y:S04]  /*7020*/  UIADD3 UR40, UPT, UPT, UR51, 0x1, URZ ;  /* 0x0000000133287890 */ /* 0x000fe8000fffe0ff */
[----:B------:R-:W-:Y:S04]  /*7030*/  UISETP.NE.AND UP0, UPT, UR40, 0x4, UPT ;  /* 0x000000042800788c */ /* 0x000fe8000bf05270 */
[----:B------:R-:W-:Y:S01]  /*7040*/  USEL UR40, UR40, URZ, UP0 ;  /* 0x000000ff28287287 */ /* 0x000fe20008000000 */
[----:B------:R2:W-:Y:S01]  /*7050*/  @P6 SYNCS.ARRIVE.TRANS64.RED.A1T0 RZ, [R72+URZ], RZ ;  /* 0x000000ff48ff69a7 */ /* 0x0005e200081004ff */
[----:B------:R-:W-:Y:S01]  /*7060*/  BSSY B1, `(.L_x_108) ;  /* 0x0000017000017945 */ /* 0x000fe20003800000 */
[----:B------:R-:W4:Y:S02]  /*7070*/  @P6 SYNCS.PHASECHK.TRANS64.TRYWAIT P0, [R0+URZ+0x30], R2 ;  /* 0x00003002000065a7 */ /* 0x000f2400080011ff */
[----:B----4-:R-:W-:Y:S01]  /*7080*/  @P6 SEL R66, RZ, 0x1, !P0 ;  /* 0x00000001ff426807 */ /* 0x010fe20004000000 */
[----:B--2---:R-:W-:Y:S06]  /*7090*/  @!P6 BRA `(.L_x_109) ;  /* 0x00000000004ce947 */ /* 0x004fec0003800000 */
        /* <DEDUP_REMOVED lines=9> */
[----:B------:R-:W-:Y:S04]  /*7130*/  SHF.L.U32 R6, R97, 0x1f, RZ ;  /* 0x0000001f61067819 */ /* 0x000fe800000006ff */
[----:B------:R-:W2:Y:S02]  /*7140*/  SYNCS.PHASECHK.TRANS64.TRYWAIT P0, [R0+URZ+0x30], R6 ;  /* 0x00003006000075a7 */ /* 0x000ea400080011ff */
[----:B--2---:R-:W-:Y:S05]  /*7150*/  @!P0 BRA `(.L_x_112) ;  /* 0x00000024004c8947 */ /* 0x004fea0003800000 */
.L_x_111:
[----:B------:R-:W-:Y:S05]  /*7160*/  BSYNC B0 ;  /* 0x0000000000007941 */ /* 0x000fea0003800000 */
.L_x_110:
[----:B------:R-:W-:Y:S02]  /*7170*/  ISETP.NE.AND P0, PT, R67, RZ, PT ;  /* 0x000000ff4300720c */ /* 0x000fe40003f05270 */
[----:B------:R-:W-:Y:S11]  /*7180*/  IADD3 R65, PT, PT, R65, 0x1, RZ ;  /* 0x0000000141417810 */ /* 0x000ff60007ffe0ff */
[----:B------:R4:W1:Y:S04]  /*7190*/  @P0 LDS.128 R56, [R5] ;  /* 0x0000000005380984 */ /* 0x0008680000000c00 */
[----:B------:R4:W1:Y:S04]  /*71a0*/  @P0 LDS.128 R60, [R4+0x10] ;  /* 0x00001000043c0984 */ /* 0x0008680000000c00 */
[----:B------:R4:W1:Y:S04]  /*71b0*/  @P0 LDS.128 R68, [R3+0x20] ;  /* 0x0000200003440984 */ /* 0x0008680000000c00 */
[----:B------:R4:W1:Y:S02]  /*71c0*/  @P0 LDS.128 R76, [R2+0x30] ;  /* 0x00003000024c0984 */ /* 0x0008640000000c00 */
.L_x_109:
[----:B------:R-:W-:Y:S05]  /*71d0*/  BSYNC B1 ;  /* 0x0000000000017941 */ /* 0x000fea0003800000 */
.L_x_108:
        /* <DEDUP_REMOVED lines=21> */
.L_x_113:
        /* <DEDUP_REMOVED lines=146> */
.L_x_115:
[----:B------:R-:W-:Y:S05]  /*7c50*/  BSYNC.RECONVERGENT B0 ;  /* 0x0000000000007941 */ /* 0x000fea0003800200 */
.L_x_114:
        /* <DEDUP_REMOVED lines=21> */
.L_x_119:
[----:B------:R-:W-:Y:S05]  /*7db0*/  BSYNC B0 ;  /* 0x0000000000007941 */ /* 0x000fea0003800000 */
.L_x_118:
[----:B------:R-:W-:Y:S11]  /*7dc0*/  ISETP.NE.AND P0, PT, R67, RZ, PT ;  /* 0x000000ff4300720c */ /* 0x000ff60003f05270 */
[----:B------:R-:W-:Y:S02]  /*7dd0*/  @!UPT UIADD3 URZ, UPT, UPT, URZ, URZ, URZ ;  /* 0x000000fffffff290 */ /* 0x000fe4000fffe0ff */
[----:B------:R4:W1:Y:S04]  /*7de0*/  @P0 LDS.128 R56, [R4] ;  /* 0x0000000004380984 */ /* 0x0008680000000c00 */
[----:B------:R4:W1:Y:S04]  /*7df0*/  @P0 LDS.128 R60, [R3+0x10] ;  /* 0x00001000033c0984 */ /* 0x0008680000000c00 */
[----:B------:R4:W1:Y:S04]  /*7e00*/  @P0 LDS.128 R68, [R2+0x20] ;  /* 0x0000200002440984 */ /* 0x0008680000000c00 */
[----:B------:R4:W1:Y:S02]  /*7e10*/  @P0 LDS.128 R76, [R65+0x30] ;  /* 0x00003000414c0984 */ /* 0x0008640000000c00 */
.L_x_117:
[----:B------:R-:W-:Y:S05]  /*7e20*/  BSYNC B1 ;  /* 0x0000000000017941 */ /* 0x000fea0003800000 */
.L_x_116:
        /* <DEDUP_REMOVED lines=21> */
.L_x_121:
[----:B------:R-:W-:Y:S01]  /*7f80*/  ISETP.NE.AND P0, PT, R102, RZ, PT ;  /* 0x000000ff6600720c */ /* 0x000fe20003f05270 */
[----:B------:R-:W-:Y:S05]  /*7f90*/  WARPSYNC.ALL ;  /* 0x0000000000007948 */ /* 0x000fea0003800000 */
[----:B------:R-:W-:Y:S01]  /*7fa0*/  R2UR UR4, R48 ;  /* 0x00000000300472ca */ /* 0x000fe200000e0000 */
[--C-:B-1----:R-:W-:Y:S01]  /*7fb0*/  HADD2.F32 R0, -RZ, R56.reuse.H0_H0 ;  /* 0x20000038ff007230 */ /* 0x102fe20000004100 */
[----:B------:R-:W-:Y:S01]  /*7fc0*/  R2UR UR5, R64 ;  /* 0x00000000400572ca */ /* 0x000fe200000e0000 */
[----:B----4-:R-:W-:Y:S01]  /*7fd0*/  HADD2.F32 R2, -RZ, R56.H1_H1 ;  /* 0x30000038ff027230 */ /* 0x010fe20000004100 */
[----:B------:R-:W-:Y:S01]  /*7fe0*/  BSSY.RECONVERGENT B0, `(.L_x_122) ;  /* 0x0000089000007945 */ /* 0x000fe20003800200 */
[--C-:B------:R-:W-:Y:S02]  /*7ff0*/  HADD2.F32 R3, -RZ, R57.reuse.H0_H0 ;  /* 0x20000039ff037230 */ /* 0x100fe40000004100 */
[----:B------:R-:W-:Y:S02]  /*8000*/  HADD2.F32 R48, -RZ, R57.H1_H1 ;  /* 0x30000039ff307230 */ /* 0x000fe40000004100 */
[--C-:B------:R-:W-:Y:S02]  /*8010*/  HADD2.F32 R50, -RZ, R58.reuse.H0_H0 ;  /* 0x2000003aff327230 */ /* 0x100fe40000004100 */
[----:B------:R-:W-:Y:S02]  /*8020*/  HADD2.F32 R51, -RZ, R58.H1_H1 ;  /* 0x3000003aff337230 */ /* 0x000fe40000004100 */
[----:B------:R-:W1:Y:S01]  /*8030*/  LDTM.x32 R4, tmem[UR4+0x60] ;  /* 0x00006004000479ee */ /* 0x000e6200082c0000 */
[----:B------:R-:W-:Y:S01]  /*8040*/  NOP ;  /* 0x0000000000007918 */ /* 0x000fe20000000000 */
[----:B------:R-:W-:Y:S01]  /*8050*/  UIADD3 UR5, UPT, UPT, UR5, 0xc0, URZ ;  /* 0x000000c005057890 */ /* 0x000fe2000fffe0ff */
[--C-:B------:R-:W-:Y:S02]  /*8060*/  HADD2.F32 R52, -RZ, R59.reuse.H0_H0 ;  /* 0x2000003bff347230 */ /* 0x100fe40000004100 */
[----:B------:R-:W-:Y:S01]  /*8070*/  HADD2.F32 R53, -RZ, R59.H1_H1 ;  /* 0x3000003bff357230 */ /* 0x000fe20000004100 */
[----:B------:R-:W-:Y:S01]  /*8080*/  UPRMT UR5, UR37, 0x654, UR5 ;  /* 0x0000065425057896 */ /* 0x000fe20008000005 */
[--C-:B------:R-:W-:Y:S02]  /*8090*/  HADD2.F32 R54, -RZ, R60.reuse.H0_H0 ;  /* 0x2000003cff367230 */ /* 0x100fe40000004100 */
[----:B------:R-:W-:Y:S02]  /*80a0*/  HADD2.F32 R55, -RZ, R60.H1_H1 ;  /* 0x3000003cff377230 */ /* 0x000fe40000004100 */
[--C-:B------:R-:W-:Y:S02]  /*80b0*/  HADD2.F32 R56, -RZ, R61.reuse.H0_H0 ;  /* 0x2000003dff387230 */ /* 0x100fe40000004100 */
[----:B------:R-:W-:Y:S02]  /*80c0*/  HADD2.F32 R57, -RZ, R61.H1_H1 ;  /* 0x3000003dff397230 */ /* 0x000fe40000004100 */
[----:B-1----:R-:W-:Y:S01]  /*80d0*/  SYNCS.ARRIVE.TRANS64.RED.A1T0 RZ, [UR5], RZ ;  /* 0x000000ffffff79a7 */ /* 0x002fe20008100405 */
[--C-:B------:R-:W-:Y:S02]  /*80e0*/  HADD2.F32 R58, -RZ, R62.reuse.H0_H0 ;  /* 0x2000003eff3a7230 */ /* 0x100fe40000004100 */
[----:B------:R-:W-:Y:S02]  /*80f0*/  HADD2.F32 R59, -RZ, R62.H1_H1 ;  /* 0x3000003eff3b7230 */ /* 0x000fe40000004100 */
[--C-:B------:R-:W-:Y:S02]  /*8100*/  HADD2.F32 R60, -RZ, R63.reuse.H0_H0 ;  /* 0x2000003fff3c7230 */ /* 0x100fe40000004100 */
[----:B------:R-:W-:Y:S02]  /*8110*/  HADD2.F32 R61, -RZ, R63.H1_H1 ;  /* 0x3000003fff3d7230 */ /* 0x000fe40000004100 */
[C---:B------:R-:W-:Y:S01]  /*8120*/  FMUL R4, R47.reuse, R4 ;  /* 0x000000042f047220 */ /* 0x040fe20000400000 */
[C---:B------:R-:W-:Y:S01]  /*8130*/  FMUL R5, R47.reuse, R5 ;  /* 0x000000052f057220 */ /* 0x040fe20000400000 */
[C---:B------:R-:W-:Y:S01]  /*8140*/  FMUL R6, R47.reuse, R6 ;  /* 0x000000062f067220 */ /* 0x040fe20000400000 */
[----:B------:R-:W-:Y:S01]  /*8150*/  FMUL R7, R47, R7 ;  /* 0x000000072f077220 */ /* 0x000fe20000400000 */
[C---:B------:R-:W-:Y:S01]  /*8160*/  FFMA R4, R49.reuse, R0, R4 ;  /* 0x0000000031047223 */ /* 0x040fe20000000004 */
[C---:B------:R-:W-:Y:S01]  /*8170*/  FFMA R5, R49.reuse, R2, R5 ;  /* 0x0000000231057223 */ /* 0x040fe20000000005 */
[C---:B------:R-:W-:Y:S01]  /*8180*/  FFMA R6, R49.reuse, R3, R6 ;  /* 0x0000000331067223 */ /* 0x040fe20000000006 */
[----:B------:R-:W-:Y:S01]  /*8190*/  FFMA R7, R49, R48, R7 ;  /* 0x0000003031077223 */ /* 0x000fe20000000007 */
[C---:B------:R-:W-:Y:S01]  /*81a0*/  FMUL R8, R47.reuse, R8 ;  /* 0x000000082f087220 */ /* 0x040fe20000400000 */
[----:B------:R-:W-:Y:S01]  /*81b0*/  FMUL R9, R47, R9 ;  /* 0x000000092f097220 */ /* 0x000fe20000400000 */
[----:B------:R-:W-:Y:S01]  /*81c0*/  F2FP.F16.F32.PACK_AB R4, R5, R4 ;  /* 0x000000040504723e */ /* 0x000fe200000000ff */
[----:B------:R-:W-:Y:S01]  /*81d0*/  FMUL R0, R47, R10 ;  /* 0x0000000a2f007220 */ /* 0x000fe20000400000 */
[----:B------:R-:W-:Y:S01]  /*81e0*/  F2FP.F16.F32.PACK_AB R5, R7, R6 ;  /* 0x000000060705723e */ /* 0x000fe200000000ff */
[C---:B------:R-:W-:Y:S01]  /*81f0*/  FFMA R8, R49.reuse, R50, R8 ;  /* 0x0000003231087223 */ /* 0x040fe20000000008 */
[C---:B------:R-:W-:Y:S01]  /*8200*/  FFMA R9, R49.reuse, R51, R9 ;  /* 0x0000003331097223 */ /* 0x040fe20000000009 */
[----:B------:R-:W-:Y:S01]  /*8210*/  FFMA R0, R49, R52, R0 ;  /* 0x0000003431007223 */ /* 0x000fe20000000000 */
[C---:B------:R-:W-:Y:S01]  /*8220*/  FMUL R2, R47.reuse, R11 ;  /* 0x0000000b2f027220 */ /* 0x040fe20000400000 */
[C---:B------:R-:W-:Y:S01]  /*8230*/  FMUL R3, R47.reuse, R12 ;  /* 0x0000000c2f037220 */ /* 0x040fe20000400000 */
[----:B------:R-:W-:Y:S01]  /*8240*/  FMUL R10, R47, R13 ;  /* 0x0000000d2f0a7220 */ /* 0x000fe20000400000 */
[----:B------:R-:W-:Y:S01]  /*8250*/  F2FP.F16.F32.PACK_AB R6, R9, R8 ;  /* 0x000000080906723e */ /* 0x000fe200000000ff */
[C---:B------:R-:W-:Y:S01]  /*8260*/  FFMA R2, R49.reuse, R53, R2 ;  /* 0x0000003531027223 */ /* 0x040fe20000000002 */
[C---:B------:R-:W-:Y:S01]  /*8270*/  FFMA R3, R49.reuse, R54, R3 ;  /* 0x0000003631037223 */ /* 0x040fe20000000003 */
[----:B------:R-:W-:Y:S01]  /*8280*/  FFMA R10, R49, R55, R10 ;  /* 0x00000037310a7223 */ /* 0x000fe2000000000a */
[C---:B------:R-:W-:Y:S01]  /*8290*/  FMUL R11, R47.reuse, R14 ;  /* 0x0000000e2f0b7220 */ /* 0x040fe20000400000 */
[C---:B------:R-:W-:Y:S01]  /*82a0*/  FMUL R15, R47.reuse, R15 ;  /* 0x0000000f2f0f7220 */ /* 0x040fe20000400000 */
[C---:B------:R-:W-:Y:S01]  /*82b0*/  FMUL R12, R47.reuse, R16 ;  /* 0x000000102f0c7220 */ /* 0x040fe20000400000 */
[----:B------:R-:W-:Y:S01]  /*82c0*/  FMUL R13, R47, R17 ;  /* 0x000000112f0d7220 */ /* 0x000fe20000400000 */
[----:B------:R-:W-:Y:S01]  /*82d0*/  FFMA R11, R49, R56, R11 ;  /* 0x00000038310b7223 */ /* 0x000fe2000000000b */
[----:B------:R-:W-:Y:S01]  /*82e0*/  FMUL R14, R47, R18 ;  /* 0x000000122f0e7220 */ /* 0x000fe20000400000 */
[----:B------:R-:W-:Y:S01]  /*82f0*/  FFMA R15, R49, R57, R15 ;  /* 0x00000039310f7223 */ /* 0x000fe2000000000f */
[--C-:B------:R-:W-:Y:S02]  /*8300*/  HADD2.F32 R62, -RZ, R68.reuse.H0_H0 ;  /* 0x20000044ff3e7230 */ /* 0x100fe40000004100 */
[----:B------:R-:W-:Y:S01]  /*8310*/  FMUL R19, R47, R19 ;  /* 0x000000132f137220 */ /* 0x000fe20000400000 */
[----:B------:R-:W-:Y:S01]  /*8320*/  F2FP.F16.F32.PACK_AB R7, R2, R0 ;  /* 0x000000000207723e */ /* 0x000fe200000000ff */
[----:B------:R-:W-:Y:S01]  /*8330*/  FFMA R12, R49, R58, R12 ;  /* 0x0000003a310c7223 */ /* 0x000fe2000000000c */
[----:B------:R-:W-:Y:S02]  /*8340*/  HADD2.F32 R63, -RZ, R68.H1_H1 ;  /* 0x30000044ff3f7230 */ /* 0x000fe40000004100 */
[----:B------:R-:W-:Y:S01]  /*8350*/  FMUL R16, R47, R20 ;  /* 0x000000142f107220 */ /* 0x000fe20000400000 */
[----:B------:R-:W-:Y:S01]  /*8360*/  FFMA R13, R49, R59, R13 ;  /* 0x0000003b310d7223 */ /* 0x000fe2000000000d */
[----:B------:R1:W-:Y:S01]  /*8370*/  STS.128 [R100+0x6000], R4 ;  /* 0x0060000464007388 */ /* 0x0003e20000000c00 */
[--C-:B------:R-:W-:Y:S02]  /*8380*/  HADD2.F32 R64, -RZ, R69.reuse.H0_H0 ;  /* 0x20000045ff407230 */ /* 0x100fe40000004100 */
[----:B------:R-:W-:Y:S01]  /*8390*/  FMUL R17, R47, R21 ;  /* 0x000000152f117220 */ /* 0x000fe20000400000 */
[----:B------:R-:W-:Y:S01]  /*83a0*/  FFMA R14, R49, R60, R14 ;  /* 0x0000003c310e7223 */ /* 0x000fe2000000000e */
[----:B------:R-:W-:Y:S02]  /*83b0*/  HADD2.F32 R65, -RZ, R69.H1_H1 ;  /* 0x30000045ff417230 */ /* 0x000fe40000004100 */
[----:B------:R-:W-:Y:S01]  /*83c0*/  FMUL R18, R47, R22 ;  /* 0x000000162f127220 */ /* 0x000fe20000400000 */
[----:B------:R-:W-:Y:S01]  /*83d0*/  FFMA R19, R49, R61, R19 ;  /* 0x0000003d31137223 */ /* 0x000fe20000000013 */
        /* <DEDUP_REMOVED lines=11> */
[----:B------:R-:W-:Y:S01]  /*8490*/  F2FP.F16.F32.PACK_AB R8, R10, R3 ;  /* 0x000000030a08723e */ /* 0x000fe200000000ff */
[----:B------:R-:W-:Y:S01]  /*84a0*/  FFMA R23, R49, R65, R23 ;  /* 0x0000004131177223 */ /* 0x000fe20000000017 */
[----:B------:R-:W-:Y:S01]  /*84b0*/  F2FP.F16.F32.PACK_AB R9, R15, R11 ;  /* 0x0000000b0f09723e */ /* 0x000fe200000000ff */
[--C-:B------:R-:W-:Y:S02]  /*84c0*/  HADD2.F32 R70, -RZ, R76.reuse.H0_H0 ;  /* 0x2000004cff467230 */ /* 0x100fe40000004100 */
[----:B------:R-:W-:Y:S01]  /*84d0*/  FMUL R27, R47, R27 ;  /* 0x0000001b2f1b7220 */ /* 0x000fe20000400000 */
[----:B------:R-:W-:Y:S01]  /*84e0*/  F2FP.F16.F32.PACK_AB R10, R13, R12 ;  /* 0x0000000c0d0a723e */ /* 0x000fe200000000ff */
[----:B------:R-:W-:Y:S01]  /*84f0*/  FFMA R20, R49, R66, R20 ;  /* 0x0000004231147223 */ /* 0x000fe20000000014 */
[----:B------:R-:W-:Y:S01]  /*8500*/  F2FP.F16.F32.PACK_AB R11, R19, R14 ;  /* 0x0000000e130b723e */ /* 0x000fe200000000ff */
[----:B------:R-:W-:Y:S02]  /*8510*/  HADD2.F32 R71, -RZ, R76.H1_H1 ;  /* 0x3000004cff477230 */ /* 0x000fe40000004100 */
[----:B------:R-:W-:Y:S01]  /*8520*/  FMUL R24, R47, R28 ;  /* 0x0000001c2f187220 */ /* 0x000fe20000400000 */
[----:B------:R-:W-:Y:S01]  /*8530*/  FFMA R21, R49, R67, R21 ;  /* 0x0000004331157223 */ /* 0x000fe20000000015 */
[--C-:B------:R-:W-:Y:S01]  /*8540*/  HADD2.F32 R72, -RZ, R77.reuse.H0_H0 ;  /* 0x2000004dff487230 */ /* 0x100fe20000004100 */
[----:B------:R1:W-:Y:S01]  /*8550*/  STS.128 [R99+0x6010], R8 ;  /* 0x0060100863007388 */ /* 0x0003e20000000c00 */
        /* <DEDUP_REMOVED lines=49> */
.L_x_123:
[----:B------:R-:W-:Y:S05]  /*8870*/  BSYNC.RECONVERGENT B0 ;  /* 0x0000000000007941 */ /* 0x000fea0003800200 */
.L_x_122:
[----:B------:R-:W-:Y:S01]  /*8880*/  BAR.SYNC.DEFER_BLOCKING 0x1, 0x80 ;  /* 0x0042000000007b1d */ /* 0x000fe20000010000 */
[----:B------:R-:W-:Y:S01]  /*8890*/  UISETP.NE.AND UP0, UPT, UR49, -0x4, UPT ;  /* 0xfffffffc3100788c */ /* 0x000fe2000bf05270 */
[----:B------:R-:W-:Y:S08]  /*88a0*/  IADD3 R45, PT, PT, R45, 0x1, RZ ;  /* 0x000000012d2d7810 */ /* 0x000ff00007ffe0ff */
[----:B------:R-:W-:Y:S05]  /*88b0*/  BRA.U !UP0, `(.L_x_124) ;  /* 0x0000000108287547 */ /* 0x000fea000b800000 */
[----:B------:R-:W-:Y:S01]  /*88c0*/  ISETP.NE.AND P0, PT, R107, RZ, PT ;  /* 0x000000ff6b00720c */ /* 0x000fe20003f05270 */
[----:B------:R-:W-:Y:S01]  /*88d0*/  IMAD.U32 R2, RZ, RZ, UR51 ;  /* 0x00000033ff027e24 */ /* 0x000fe2000f8e00ff */
[----:B------:R-:W-:Y:S01]  /*88e0*/  UIADD3 UR51, UPT, UPT, UR51, 0x1, URZ ;  /* 0x0000000133337890 */ /* 0x000fe2000fffe0ff */
[----:B------:R-:W-:Y:S03]  /*88f0*/  IMAD.U32 R0, RZ, RZ, UR37 ;  /* 0x00000025ff007e24 */ /* 0x000fe6000f8e00ff */
[----:B------:R-:W-:Y:S04]  /*8900*/  UISETP.NE.AND UP0, UPT, UR51, 0x4, UPT ;  /* 0x000000043300788c */ /* 0x000fe8000bf05270 */
[----:B------:R-:W-:Y:S03]  /*8910*/  USEL UR51, UR51, URZ, UP0 ;  /* 0x000000ff33337287 */ /* 0x000fe60008000000 */
[----:B------:R-:W-:Y:S05]  /*8920*/  @P0 LEA R2, R2, UR48, 0x3 ;  /* 0x0000003002020c11 */ /* 0x000fea000f8e18ff */
[----:B------:R-:W-:Y:S05]  /*8930*/  @P0 VIADD R2, R2, 0x50 ;  /* 0x0000005002020836 */ /* 0x000fea0000000000 */
[----:B------:R-:W-:Y:S04]  /*8940*/  @P0 PRMT R0, R0, 0x654, R2 ;  /* 0x0000065400000816 */ /* 0x000fe80000000002 */
[----:B------:R2:W-:Y:S03]  /*8950*/  @P0 SYNCS.ARRIVE.TRANS64.RED.A1T0 RZ, [R0+URZ], RZ ;  /* 0x000000ff00ff09a7 */ /* 0x0005e600081004ff */
.L_x_124:
[----:B------:R-:W-:Y:S01]  /*8960*/  ISETP.NE.AND P2, PT, R103, RZ, PT ;  /* 0x000000ff6700720c */ /* 0x000fe20003f45270 */
[----:B------:R-:W-:Y:S01]  /*8970*/  UIADD3 UR49, UPT, UPT, UR49, 0x4, URZ ;  /* 0x0000000431317890 */ /* 0x000fe2000fffe0ff */
[----:B------:R-:W-:Y:S01]  /*8980*/  ISETP.NE.AND P0, PT, R105, 0x2, PT ;  /* 0x000000026900780c */ /* 0x000fe20003f05270 */
[----:B------:R-:W-:Y:S01]  /*8990*/  IMAD.IADD R14, R43, 0x1, R86 ;  /* 0x000000012b0e7824 */ /* 0x000fe200078e0256 */
[----:B------:R-:W-:Y:S01]  /*89a0*/  ISETP.NE.AND P1, PT, R45, 0x4, PT ;  /* 0x000000042d00780c */ /* 0x000fe20003f25270 */
[----:B------:R-:W-:Y:S01]  /*89b0*/  IMAD.IADD R15, R44, 0x1, R87 ;  /* 0x000000012c0f7824 */ /* 0x000fe200078e0257 */
[----:B------:R-:W-:Y:S02]  /*89c0*/  SEL R2, RZ, 0x1, P0 ;  /* 0x00000001ff027807 */ /* 0x000fe40000000000 */
[----:B--2---:R-:W-:Y:S02]  /*89d0*/  SEL R0, RZ, 0x1, P1 ;  /* 0x00000001ff007807 */ /* 0x004fe40000800000 */
[----:B------:R-:W-:Y:S02]  /*89e0*/  LOP3.LUT R95, R95, R2, RZ, 0x3c, !PT ;  /* 0x000000025f5f7212 */ /* 0x000fe400078e3cff */
[----:B------:R-:W-:Y:S02]  /*89f0*/  LOP3.LUT R96, R96, R0, RZ, 0x3c, !PT ;  /* 0x0000000060607212 */ /* 0x000fe400078e3cff */
[----:B------:R-:W-:Y:S02]  /*8a00*/  @P2 R2UR UR36, R94 ;  /* 0x000000005e2422ca */ /* 0x000fe400000e0000 */
[----:B------:R-:W-:Y:S02]  /*8a10*/  SEL R105, R105, RZ, P0 ;  /* 0x000000ff69697207 */ /* 0x000fe40000000000 */
[----:B------:R-:W-:Y:S01]  /*8a20*/  SEL R45, R45, RZ, P1 ;  /* 0x000000ff2d2d7207 */ /* 0x000fe20000800000 */
[----:B------:R-:W-:Y:S10]  /*8a30*/  @P2 BRA `(.L_x_125) ;  /* 0xffffffc000502947 */ /* 0x000ff4000383ffff */
[----:B------:R-:W-:-:S09]  /*8a40*/  UISETP.NE.AND UP0, UPT, UR50, URZ, UPT ;  /* 0x000000ff3200728c */ /* 0x000fd2000bf05270 */
[----:B------:R-:W-:Y:S05]  /*8a50*/  BRA.U !UP0, `(.L_x_126) ;  /* 0x0000000108487547 */ /* 0x000fea000b800000 */
[----:B------:R-:W2:Y:S02]  /*8a60*/  LDCU.64 UR4, c[0x0][0x890] ;  /* 0x00011200ff0477ac */ /* 0x000ea40008000a00 */
[----:B--2---:R-:W-:-:S04]  /*8a70*/  UISETP.NE.U32.AND UP0, UPT, UR4, URZ, UPT ;  /* 0x000000ff0400728c */ /* 0x004fc8000bf05070 */
[----:B------:R-:W-:-:S09]  /*8a80*/  UISETP.NE.AND.EX UP0, UPT, UR5, URZ, UPT, UP0 ;  /* 0x000000ff0500728c */ /* 0x000fd2000bf05300 */
[----:B------:R-:W-:Y:S05]  /*8a90*/  BRA.U UP0, `(.L_x_127) ;  /* 0x00000001000c7547 */ /* 0x000fea000b800000 */
[----:B------:R-:W-:-:S13]  /*8aa0*/  FSETP.NEU.AND P0, PT, R49, RZ, PT ;  /* 0x000000ff3100720b */ /* 0x000fda0003f0d000 */
[----:B------:R-:W-:Y:S05]  /*8ab0*/  @!P0 EXIT ;  /* 0x000000000000894d */ /* 0x000fea0003800000 */
[----:B------:R-:W-:Y:S05]  /*8ac0*/  BRA `(.L_x_126) ;  /* 0x00000000002c7947 */ /* 0x000fea0003800000 */
.L_x_127:
[----:B------:R-:W-:Y:S01]  /*8ad0*/  ISETP.NE.AND P0, PT, R104, RZ, PT ;  /* 0x000000ff6800720c */ /* 0x000fe20003f05270 */
[----:B------:R-:W-:-:S12]  /*8ae0*/  BSSY.RECONVERGENT B0, `(.L_x_126) ;  /* 0x0000009000007945 */ /* 0x000fd80003800200 */
[----:B------:R-:W-:Y:S05]  /*8af0*/  @P0 BRA `(.L_x_128) ;  /* 0x0000000000140947 */ /* 0x000fea0003800000 */
[----:B------:R-:W2:Y:S02]  /*8b00*/  LDCU.64 UR4, c[0x0][0x888] ;  /* 0x00011100ff0477ac */ /* 0x000ea40008000a00 */
[----:B--2---:R-:W-:-:S04]  /*8b10*/  ISETP.NE.U32.AND P0, PT, RZ, UR4, PT ;  /* 0x00000004ff007c0c */ /* 0x004fc8000bf05070 */
[----:B------:R-:W-:-:S13]  /*8b20*/  ISETP.NE.AND.EX P0, PT, RZ, UR5, PT, P0 ;  /* 0x00000005ff007c0c */ /* 0x000fda000bf05300 */
[----:B------:R-:W-:Y:S05]  /*8b30*/  @!P0 EXIT ;  /* 0x000000000000894d */ /* 0x000fea0003800000 */
[----:B------:R-:W-:Y:S05]  /*8b40*/  BRA `(.L_x_129) ;  /* 0x0000000000087947 */ /* 0x000fea0003800000 */
.L_x_128:
[----:B------:R-:W-:-:S13]  /*8b50*/  FSETP.NEU.AND P0, PT, R49, RZ, PT ;  /* 0x000000ff3100720b */ /* 0x000fda0003f0d000 */
[----:B------:R-:W-:Y:S05]  /*8b60*/  @!P0 EXIT ;  /* 0x000000000000894d */ /* 0x000fea0003800000 */
.L_x_129:
[----:B------:R-:W-:Y:S05]  /*8b70*/  BSYNC.RECONVERGENT B0 ;  /* 0x0000000000007941 */ /* 0x000fea0003800200 */
.L_x_126:
[----:B------:R-:W-:Y:S01]  /*8b80*/  ULEA UR4, UR51, UR48, 0x3 ;  /* 0x0000003033047291 */ /* 0x000fe2000f8e18ff */
[----:B------:R-:W-:-:S04]  /*8b90*/  DEPBAR.LE SB0, 0x0 ;  /* 0x000080000000791a */ /* 0x000fc80000000000 */
[----:B------:R-:W-:-:S04]  /*8ba0*/  UIADD3 UR4, UPT, UPT, UR4, 0x50, URZ ;  /* 0x0000005004047890 */ /* 0x000fc8000fffe0ff */
[----:B------:R-:W-:-:S09]  /*8bb0*/  UPRMT UR4, UR37, 0x654, UR4 ;  /* 0x0000065425047896 */ /* 0x000fd20008000004 */
[----:B------:R-:W-:Y:S01]  /*8bc0*/  SYNCS.ARRIVE.TRANS64.RED.A1T0 RZ, [UR4], RZ ;  /* 0x000000ffffff79a7 */ /* 0x000fe20008100404 */
[----:B------:R-:W-:Y:S05]  /*8bd0*/  EXIT ;  /* 0x000000000000794d */ /* 0x000fea0003800000 */
.L_x_19:
[----:B--2---:R2:W1:Y:S02]  /*8be0*/  SYNCS.PHASECHK.TRANS64.TRYWAIT P0, [R2+URZ+0xf0], R3 ;  /* 0x0000f003020075a7 */ /* 0x00446400080011ff */
[----:B-1----:R-:W-:Y:S05]  /*8bf0*/  @!P0 NANOSLEEP.SYNCS 0x989680 ;  /* 0x009896800000895d */ /* 0x002fea0003900000 */
[----:B------:R-:W1:Y:S02]  /*8c00*/  @!P0 SYNCS.PHASECHK.TRANS64 P0, [R2+URZ+0xf0], R3 ;  /* 0x0000f003020085a7 */ /* 0x000e6400080010ff */
[----:B-1----:R-:W-:Y:S05]  /*8c10*/  @!P0 BRA `(.L_x_19) ;  /* 0xfffffffc00f08947 */ /* 0x002fea000383ffff */
[----:B------:R-:W-:Y:S05]  /*8c20*/  BRA `(.L_x_130) ;  /* 0xffffff8800647947 */ /* 0x000fea000383ffff */
.L_x_22:
[----:B-1----:R-:W-:-:S07]  /*8c30*/  MOV R2, UR33 ;  /* 0x0000002100027c02 */ /* 0x002fce0008000f00 */
.L_x_131:
[----:B-1----:R1:W2:Y:S02]  /*8c40*/  SYNCS.PHASECHK.TRANS64.TRYWAIT P0, [R2+URZ+0x18], R4 ;  /* 0x00001804020075a7 */ /* 0x0022a400080011ff */
[----:B--2---:R-:W-:Y:S05]  /*8c50*/  @!P0 NANOSLEEP.SYNCS 0x989680 ;  /* 0x009896800000895d */ /* 0x004fea0003900000 */
[----:B------:R-:W2:Y:S02]  /*8c60*/  @!P0 SYNCS.PHASECHK.TRANS64 P0, [R2+URZ+0x18], R4 ;  /* 0x00001804020085a7 */ /* 0x000ea400080010ff */
[----:B--2---:R-:W-:Y:S05]  /*8c70*/  @!P0 BRA `(.L_x_131) ;  /* 0xfffffffc00f08947 */ /* 0x004fea000383ffff */
[----:B------:R-:W-:Y:S05]  /*8c80*/  BRA `(.L_x_21) ;  /* 0xffffff8800b47947 */ /* 0x000fea000383ffff */
.L_x_28:
[----:B-1----:R-:W-:-:S07]  /*8c90*/  MOV R2, UR17 ;  /* 0x0000001100027c02 */ /* 0x002fce0008000f00 */
.L_x_132:
[----:B-1----:R1:W2:Y:S02]  /*8ca0*/  SYNCS.PHASECHK.TRANS64.TRYWAIT P0, [R2+URZ+0x18], R4 ;  /* 0x00001804020075a7 */ /* 0x0022a400080011ff */
[----:B--2---:R-:W-:Y:S05]  /*8cb0*/  @!P0 NANOSLEEP.SYNCS 0x989680 ;  /* 0x009896800000895d */ /* 0x004fea0003900000 */
[----:B------:R-:W2:Y:S02]  /*8cc0*/  @!P0 SYNCS.PHASECHK.TRANS64 P0, [R2+URZ+0x18], R4 ;  /* 0x00001804020085a7 */ /* 0x000ea400080010ff */
[----:B--2---:R-:W-:Y:S05]  /*8cd0*/  @!P0 BRA `(.L_x_132) ;  /* 0xfffffffc00f08947 */ /* 0x004fea000383ffff */
[----:B------:R-:W-:Y:S05]  /*8ce0*/  BRA `(.L_x_27) ;  /* 0xffffff8c00587947 */ /* 0x000fea000383ffff */
.L_x_32:
[----:B-1----:R1:W2:Y:S02]  /*8cf0*/  SYNCS.PHASECHK.TRANS64.TRYWAIT P0, [R2+URZ+0x80], R3 ;  /* 0x00008003020075a7 */ /* 0x0022a400080011ff */
[----:B--2---:R-:W-:Y:S05]  /*8d00*/  @!P0 NANOSLEEP.SYNCS 0x989680 ;  /* 0x009896800000895d */ /* 0x004fea0003900000 */
[----:B------:R-:W2:Y:S02]  /*8d10*/  @!P0 SYNCS.PHASECHK.TRANS64 P0, [R2+URZ+0x80], R3 ;  /* 0x00008003020085a7 */ /* 0x000ea400080010ff */
[----:B--2---:R-:W-:Y:S05]  /*8d20*/  @!P0 BRA `(.L_x_32) ;  /* 0xfffffffc00f08947 */ /* 0x004fea000383ffff */
[----:B------:R-:W-:Y:S05]  /*8d30*/  BRA `(.L_x_133) ;  /* 0xffffff8c00e47947 */ /* 0x000fea000383ffff */
.L_x_36:
[----:B----4-:R-:W-:-:S07]  /*8d40*/  MOV R0, UR5 ;  /* 0x0000000500007c02 */ /* 0x010fce0008000f00 */
.L_x_134:
[----:B-1----:R1:W2:Y:S02]  /*8d50*/  SYNCS.PHASECHK.TRANS64.TRYWAIT P0, [R0+URZ], R2 ;  /* 0x00000002000075a7 */ /* 0x0022a400080011ff */
[----:B--2---:R-:W-:Y:S05]  /*8d60*/  @!P0 NANOSLEEP.SYNCS 0x989680 ;  /* 0x009896800000895d */ /* 0x004fea0003900000 */
[----:B------:R-:W2:Y:S02]  /*8d70*/  @!P0 SYNCS.PHASECHK.TRANS64 P0, [R0+URZ], R2 ;  /* 0x00000002000085a7 */ /* 0x000ea400080010ff */
[----:B--2---:R-:W-:Y:S05]  /*8d80*/  @!P0 BRA `(.L_x_134) ;  /* 0xfffffffc00f08947 */ /* 0x004fea000383ffff */
[----:B------:R-:W-:Y:S05]  /*8d90*/  BRA `(.L_x_135) ;  /* 0xffffff9400547947 */ /* 0x000fea000383ffff */
.L_x_37:
[----:B----4-:R-:W-:-:S07]  /*8da0*/  MOV R0, UR5 ;  /* 0x0000000500007c02 */ /* 0x010fce0008000f00 */
.L_x_136:
[----:B-1----:R1:W2:Y:S02]  /*8db0*/  SYNCS.PHASECHK.TRANS64.TRYWAIT P0, [R0+URZ], R2 ;  /* 0x00000002000075a7 */ /* 0x0022a400080011ff */
[----:B--2---:R-:W-:Y:S05]  /*8dc0*/  @!P0 NANOSLEEP.SYNCS 0x989680 ;  /* 0x009896800000895d */ /* 0x004fea0003900000 */
[----:B------:R-:W2:Y:S02]  /*8dd0*/  @!P0 SYNCS.PHASECHK.TRANS64 P0, [R0+URZ], R2 ;  /* 0x00000002000085a7 */ /* 0x000ea400080010ff */
[----:B--2---:R-:W-:Y:S05]  /*8de0*/  @!P0 BRA `(.L_x_136) ;  /* 0xfffffffc00f08947 */ /* 0x004fea000383ffff */
[----:B------:R-:W-:Y:S05]  /*8df0*/  BRA `(.L_x_137) ;  /* 0xffffff9400607947 */ /* 0x000fea000383ffff */
.L_x_40:
[----:B-1----:R1:W2:Y:S02]  /*8e00*/  SYNCS.PHASECHK.TRANS64.TRYWAIT P0, [R0+URZ+0xe0], R4 ;  /* 0x0000e004000075a7 */ /* 0x0022a400080011ff */
[----:B--2---:R-:W-:Y:S05]  /*8e10*/  @!P0 NANOSLEEP.SYNCS 0x989680 ;  /* 0x009896800000895d */ /* 0x004fea0003900000 */
[----:B------:R-:W2:Y:S02]  /*8e20*/  @!P0 SYNCS.PHASECHK.TRANS64 P0, [R0+URZ+0xe0], R4 ;  /* 0x0000e004000085a7 */ /* 0x000ea400080010ff */
[----:B--2---:R-:W-:Y:S05]  /*8e30*/  @!P0 BRA `(.L_x_40) ;  /* 0xfffffffc00f08947 */ /* 0x004fea000383ffff */
[----:B------:R-:W-:Y:S05]  /*8e40*/  BRA `(.L_x_138) ;  /* 0xffffff9400bc7947 */ /* 0x000fea000383ffff */
.L_x_41:
[----:B------:R-:W-:-:S07]  /*8e50*/  MOV R0, UR5 ;  /* 0x0000000500007c02 */ /* 0x000fce0008000f00 */
.L_x_139:
[----:B-1----:R1:W2:Y:S02]  /*8e60*/  SYNCS.PHASECHK.TRANS64.TRYWAIT P0, [R0+URZ+0x90], R5 ;  /* 0x00009005000075a7 */ /* 0x0022a400080011ff */
[----:B--2---:R-:W-:Y:S05]  /*8e70*/  @!P0 NANOSLEEP.SYNCS 0x989680 ;  /* 0x009896800000895d */ /* 0x004fea0003900000 */
[----:B------:R-:W2:Y:S02]  /*8e80*/  @!P0 SYNCS.PHASECHK.TRANS64 P0, [R0+URZ+0x90], R5 ;  /* 0x00009005000085a7 */ /* 0x000ea400080010ff */
[----:B--2---:R-:W-:Y:S05]  /*8e90*/  @!P0 BRA `(.L_x_139) ;  /* 0xfffffffc00f08947 */ /* 0x004fea000383ffff */
[----:B------:R-:W-:Y:S05]  /*8ea0*/  BRA `(.L_x_140) ;  /* 0xffffff9400cc7947 */ /* 0x000fea000383ffff */
.L_x_42:
[----:B-1----:R1:W2:Y:S02]  /*8eb0*/  SYNCS.PHASECHK.TRANS64.TRYWAIT P1, [R0+URZ+0x80], R4 ;  /* 0x00008004000075a7 */ /* 0x0022a400080211ff */
[----:B--2---:R-:W-:Y:S05]  /*8ec0*/  @!P1 NANOSLEEP.SYNCS 0x989680 ;  /* 0x009896800000995d */ /* 0x004fea0003900000 */
[----:B------:R-:W2:Y:S02]  /*8ed0*/  @!P1 SYNCS.PHASECHK.TRANS64 P1, [R0+URZ+0x80], R4 ;  /* 0x00008004000095a7 */ /* 0x000ea400080210ff */
[----:B--2---:R-:W-:Y:S05]  /*8ee0*/  @!P1 BRA `(.L_x_42) ;  /* 0xfffffffc00f09947 */ /* 0x004fea000383ffff */
[----:B------:R-:W-:Y:S05]  /*8ef0*/  BRA `(.L_x_141) ;  /* 0xffffff9400fc7947 */ /* 0x000fea000383ffff */
.L_x_45:
[----:B------:R-:W-:-:S07]  /*8f00*/  MOV R0, UR5 ;  /* 0x0000000500007c02 */ /* 0x000fce0008000f00 */
.L_x_142:
[----:B-1----:R1:W2:Y:S02]  /*8f10*/  SYNCS.PHASECHK.TRANS64.TRYWAIT P0, [R0+URZ+0x90], R2 ;  /* 0x00009002000075a7 */ /* 0x0022a400080011ff */
[----:B--2---:R-:W-:Y:S05]  /*8f20*/  @!P0 NANOSLEEP.SYNCS 0x989680 ;  /* 0x009896800000895d */ /* 0x004fea0003900000 */
[----:B------:R-:W2:Y:S02]  /*8f30*/  @!P0 SYNCS.PHASECHK.TRANS64 P0, [R0+URZ+0x90], R2 ;  /* 0x00009002000085a7 */ /* 0x000ea400080010ff */
[----:B--2---:R-:W-:Y:S05]  /*8f40*/  @!P0 BRA `(.L_x_142) ;  /* 0xfffffffc00f08947 */ /* 0x004fea000383ffff */
[----:B------:R-:W-:Y:S05]  /*8f50*/  BRA `(.L_x_44) ;  /* 0xffffff9800507947 */ /* 0x000fea000383ffff */
.L_x_52:
[----:B-1----:R1:W2:Y:S02]  /*8f60*/  SYNCS.PHASECHK.TRANS64.TRYWAIT P1, [R0+URZ+0x80], R2 ;  /* 0x00008002000075a7 */ /* 0x0022a400080211ff */
[----:B--2---:R-:W-:Y:S05]  /*8f70*/  @!P1 NANOSLEEP.SYNCS 0x989680 ;  /* 0x009896800000995d */ /* 0x004fea0003900000 */
[----:B------:R-:W2:Y:S02]  /*8f80*/  @!P1 SYNCS.PHASECHK.TRANS64 P1, [R0+URZ+0x80], R2 ;  /* 0x00008002000095a7 */ /* 0x000ea400080210ff */
[----:B--2---:R-:W-:Y:S05]  /*8f90*/  @!P1 BRA `(.L_x_52) ;  /* 0xfffffffc00f09947 */ /* 0x004fea000383ffff */
[----:B------:R-:W-:Y:S05]  /*8fa0*/  BRA `(.L_x_143) ;  /* 0xffffff9c00c07947 */ /* 0x000fea000383ffff */
.L_x_53:
[----:B------:R-:W-:-:S07]  /*8fb0*/  MOV R2, UR7 ;  /* 0x0000000700027c02 */ /* 0x000fce0008000f00 */
.L_x_144:
[----:B-1----:R1:W2:Y:S02]  /*8fc0*/  SYNCS.PHASECHK.TRANS64.TRYWAIT P0, [R2+URZ+0xc0], R0 ;  /* 0x0000c000020075a7 */ /* 0x0022a400080011ff */
[----:B--2---:R-:W-:Y:S05]  /*8fd0*/  @!P0 NANOSLEEP.SYNCS 0x989680 ;  /* 0x009896800000895d */ /* 0x004fea0003900000 */
[----:B------:R-:W2:Y:S02]  /*8fe0*/  @!P0 SYNCS.PHASECHK.TRANS64 P0, [R2+URZ+0xc0], R0 ;  /* 0x0000c000020085a7 */ /* 0x000ea400080010ff */
[----:B--2---:R-:W-:Y:S05]  /*8ff0*/  @!P0 BRA `(.L_x_144) ;  /* 0xfffffffc00f08947 */ /* 0x004fea000383ffff */
[----:B------:R-:W-:Y:S05]  /*9000*/  BRA `(.L_x_145) ;  /* 0xffffff9c00f87947 */ /* 0x000fea000383ffff */
.L_x_56:
[----:B------:R-:W-:Y:S07]  /*9010*/  MOV R0, UR6 ;  /* 0x0000000600007c02 */ /* 0x000fee0008000f00 */
.L_x_146:
[----:B-1----:R1:W2:Y:S02]  /*9020*/  SYNCS.PHASECHK.TRANS64.TRYWAIT P0, [R0+URZ], R2 ;  /* 0x00000002000075a7 */ /* 0x0022a400080011ff */
[----:B--2---:R-:W-:Y:S05]  /*9030*/  @!P0 NANOSLEEP.SYNCS 0x989680 ;  /* 0x009896800000895d */ /* 0x004fea0003900000 */
[----:B------:R-:W2:Y:S02]  /*9040*/  @!P0 SYNCS.PHASECHK.TRANS64 P0, [R0+URZ], R2 ;  /* 0x00000002000085a7 */ /* 0x000ea400080010ff */
[----:B--2---:R-:W-:Y:S05]  /*9050*/  @!P0 BRA `(.L_x_146) ;  /* 0xfffffffc00f08947 */ /* 0x004fea000383ffff */
[----:B------:R-:W-:Y:S05]  /*9060*/  BRA `(.L_x_55) ;  /* 0xffffffa000147947 */ /* 0x000fea000383ffff */
.L_x_59:
[----:B------:R-:W-:-:S07]  /*9070*/  MOV R0, UR6 ;  /* 0x0000000600007c02 */ /* 0x000fce0008000f00 */
.L_x_147:
[----:B--2---:R2:W4:Y:S02]  /*9080*/  SYNCS.PHASECHK.TRANS64.TRYWAIT P0, [R0+URZ], R2 ;  /* 0x00000002000075a7 */ /* 0x00452400080011ff */
[----:B----4-:R-:W-:Y:S05]  /*9090*/  @!P0 NANOSLEEP.SYNCS 0x989680 ;  /* 0x009896800000895d */ /* 0x010fea0003900000 */
[----:B------:R-:W4:Y:S02]  /*90a0*/  @!P0 SYNCS.PHASECHK.TRANS64 P0, [R0+URZ], R2 ;  /* 0x00000002000085a7 */ /* 0x000f2400080010ff */
[----:B----4-:R-:W-:Y:S05]  /*90b0*/  @!P0 BRA `(.L_x_147) ;  /* 0xfffffffc00f08947 */ /* 0x010fea000383ffff */
[----:B------:R-:W-:Y:S05]  /*90c0*/  BRA `(.L_x_148) ;  /* 0xffffffa000f07947 */ /* 0x000fea000383ffff */
.L_x_60:
[----:B------:R-:W-:-:S07]  /*90d0*/  MOV R0, UR6 ;  /* 0x0000000600007c02 */ /* 0x000fce0008000f00 */
.L_x_149:
[----:B-1----:R1:W2:Y:S02]  /*90e0*/  SYNCS.PHASECHK.TRANS64.TRYWAIT P0, [R0+URZ], R3 ;  /* 0x00000003000075a7 */ /* 0x0022a400080011ff */
[----:B--2---:R-:W-:Y:S05]  /*90f0*/  @!P0 NANOSLEEP.SYNCS 0x989680 ;  /* 0x009896800000895d */ /* 0x004fea0003900000 */
[----:B------:R-:W2:Y:S02]  /*9100*/  @!P0 SYNCS.PHASECHK.TRANS64 P0, [R0+URZ], R3 ;  /* 0x00000003000085a7 */ /* 0x000ea400080010ff */
[----:B--2---:R-:W-:Y:S05]  /*9110*/  @!P0 BRA `(.L_x_149) ;  /* 0xfffffffc00f08947 */ /* 0x004fea000383ffff */
[----:B------:R-:W-:Y:S05]  /*9120*/  BRA `(.L_x_150) ;  /* 0xffffffa000fc7947 */ /* 0x000fea000383ffff */
.L_x_61:
[----:B------:R-:W-:-:S07]  /*9130*/  MOV R0, UR6 ;  /* 0x0000000600007c02 */ /* 0x000fce0008000f00 */
.L_x_151:
[----:B-1----:R1:W2:Y:S02]  /*9140*/  SYNCS.PHASECHK.TRANS64.TRYWAIT P0, [R0+URZ], R3 ;  /* 0x00000003000075a7 */ /* 0x0022a400080011ff */
[----:B--2---:R-:W-:Y:S05]  /*9150*/  @!P0 NANOSLEEP.SYNCS 0x989680 ;  /* 0x009896800000895d */ /* 0x004fea0003900000 */
[----:B------:R-:W2:Y:S02]  /*9160*/  @!P0 SYNCS.PHASECHK.TRANS64 P0, [R0+URZ], R3 ;  /* 0x00000003000085a7 */ /* 0x000ea400080010ff */
[----:B--2---:R-:W-:Y:S05]  /*9170*/  @!P0 BRA `(.L_x_151) ;  /* 0xfffffffc00f08947 */ /* 0x004fea000383ffff */
[----:B------:R-:W-:Y:S05]  /*9180*/  BRA `(.L_x_152) ;  /* 0xffffffa400087947 */ /* 0x000fea000383ffff */
.L_x_62:
[----:B-1----:R-:W-:-:S07]  /*9190*/  MOV R0, UR7 ;  /* 0x0000000700007c02 */ /* 0x002fce0008000f00 */
.L_x_153:
[----:B-1----:R1:W2:Y:S02]  /*91a0*/  SYNCS.PHASECHK.TRANS64.TRYWAIT P0, [R0+URZ], R2 ;  /* 0x00000002000075a7 */ /* 0x0022a400080011ff */
[----:B--2---:R-:W-:Y:S05]  /*91b0*/  @!P0 NANOSLEEP.SYNCS 0x989680 ;  /* 0x009896800000895d */ /* 0x004fea0003900000 */
[----:B------:R-:W2:Y:S02]  /*91c0*/  @!P0 SYNCS.PHASECHK.TRANS64 P0, [R0+URZ], R2 ;  /* 0x00000002000085a7 */ /* 0x000ea400080010ff */
[----:B--2---:R-:W-:Y:S05]  /*91d0*/  @!P0 BRA `(.L_x_153) ;  /* 0xfffffffc00f08947 */ /* 0x004fea000383ffff */
[----:B------:R-:W-:Y:S05]  /*91e0*/  BRA `(.L_x_154) ;  /* 0xffffffa400147947 */ /* 0x000fea000383ffff */
.L_x_67:
[----:B--2---:R2:W3:Y:S02]  /*91f0*/  SYNCS.PHASECHK.TRANS64.TRYWAIT P0, [R0+URZ+0x80], R2 ;  /* 0x00008002000075a7 */ /* 0x0044e400080011ff */
[----:B---3--:R-:W-:Y:S05]  /*9200*/  @!P0 NANOSLEEP.SYNCS 0x989680 ;  /* 0x009896800000895d */ /* 0x008fea0003900000 */
[----:B------:R-:W3:Y:S02]  /*9210*/  @!P0 SYNCS.PHASECHK.TRANS64 P0, [R0+URZ+0x80], R2 ;  /* 0x00008002000085a7 */ /* 0x000ee400080010ff */
[----:B---3--:R-:W-:Y:S05]  /*9220*/  @!P0 BRA `(.L_x_67) ;  /* 0xfffffffc00f08947 */ /* 0x008fea000383ffff */
[----:B------:R-:W-:Y:S05]  /*9230*/  BRA `(.L_x_155) ;  /* 0xffffffa800207947 */ /* 0x000fea000383ffff */
.L_x_70:
[----:B------:R-:W-:Y:S07]  /*9240*/  MOV R0, UR7 ;  /* 0x0000000700007c02 */ /* 0x000fee0008000f00 */
.L_x_156:
[----:B--2---:R2:W3:Y:S02]  /*9250*/  SYNCS.PHASECHK.TRANS64.TRYWAIT P0, [R0+URZ+0x78], R2 ;  /* 0x00007802000075a7 */ /* 0x0044e400080011ff */
[----:B---3--:R-:W-:Y:S05]  /*9260*/  @!P0 NANOSLEEP.SYNCS 0x989680 ;  /* 0x009896800000895d */ /* 0x008fea0003900000 */
[----:B------:R-:W3:Y:S02]  /*9270*/  @!P0 SYNCS.PHASECHK.TRANS64 P0, [R0+URZ+0x78], R2 ;  /* 0x00007802000085a7 */ /* 0x000ee400080010ff */
[----:B---3--:R-:W-:Y:S05]  /*9280*/  @!P0 BRA `(.L_x_156) ;  /* 0xfffffffc00f08947 */ /* 0x008fea000383ffff */
[----:B------:R-:W-:Y:S05]  /*9290*/  BRA `(.L_x_69) ;  /* 0xffffffac00007947 */ /* 0x000fea000383ffff */
.L_x_73:
[----:B------:R-:W-:Y:S07]  /*92a0*/  MOV R0, UR7 ;  /* 0x0000000700007c02 */ /* 0x000fee0008000f00 */
.L_x_157:
[----:B-1----:R1:W2:Y:S02]  /*92b0*/  SYNCS.PHASECHK.TRANS64.TRYWAIT P0, [R0+URZ+0x50], R14 ;  /* 0x0000500e000075a7 */ /* 0x0022a400080011ff */
[----:B--2---:R-:W-:Y:S05]  /*92c0*/  @!P0 NANOSLEEP.SYNCS 0x989680 ;  /* 0x009896800000895d */ /* 0x004fea0003900000 */
[----:B------:R-:W2:Y:S02]  /*92d0*/  @!P0 SYNCS.PHASECHK.TRANS64 P0, [R0+URZ+0x50], R14 ;  /* 0x0000500e000085a7 */ /* 0x000ea400080010ff */
[----:B--2---:R-:W-:Y:S05]  /*92e0*/  @!P0 BRA `(.L_x_157) ;  /* 0xfffffffc00f08947 */ /* 0x004fea000383ffff */
[----:B------:R-:W-:Y:S05]  /*92f0*/  BRA `(.L_x_158) ;  /* 0xffffffac00787947 */ /* 0x000fea000383ffff */
.L_x_74:
[----:B------:R-:W-:Y:S07]  /*9300*/  MOV R0, UR7 ;  /* 0x0000000700007c02 */ /* 0x000fee0008000f00 */
.L_x_159:
[----:B-1----:R1:W2:Y:S02]  /*9310*/  SYNCS.PHASECHK.TRANS64.TRYWAIT P0, [R0+URZ+0x58], R14 ;  /* 0x0000580e000075a7 */ /* 0x0022a400080011ff */
[----:B--2---:R-:W-:Y:S05]  /*9320*/  @!P0 NANOSLEEP.SYNCS 0x989680 ;  /* 0x009896800000895d */ /* 0x004fea0003900000 */
[----:B------:R-:W2:Y:S02]  /*9330*/  @!P0 SYNCS.PHASECHK.TRANS64 P0, [R0+URZ+0x58], R14 ;  /* 0x0000580e000085a7 */ /* 0x000ea400080010ff */
[----:B--2---:R-:W-:Y:S05]  /*9340*/  @!P0 BRA `(.L_x_159) ;  /* 0xfffffffc00f08947 */ /* 0x004fea000383ffff */
[----:B------:R-:W-:Y:S05]  /*9350*/  BRA `(.L_x_160) ;  /* 0xffffffac00b07947 */ /* 0x000fea000383ffff */
.L_x_75:
[----:B------:R-:W-:Y:S07]  /*9360*/  MOV R0, UR7 ;  /* 0x0000000700007c02 */ /* 0x000fee0008000f00 */
.L_x_161:
[----:B-1----:R1:W2:Y:S02]  /*9370*/  SYNCS.PHASECHK.TRANS64.TRYWAIT P0, [R0+URZ+0x60], R14 ;  /* 0x0000600e000075a7 */ /* 0x0022a400080011ff */
[----:B--2---:R-:W-:Y:S05]  /*9380*/  @!P0 NANOSLEEP.SYNCS 0x989680 ;  /* 0x009896800000895d */ /* 0x004fea0003900000 */
[----:B------:R-:W2:Y:S02]  /*9390*/  @!P0 SYNCS.PHASECHK.TRANS64 P0, [R0+URZ+0x60], R14 ;  /* 0x0000600e000085a7 */ /* 0x000ea400080010ff */
[----:B--2---:R-:W-:Y:S05]  /*93a0*/  @!P0 BRA `(.L_x_161) ;  /* 0xfffffffc00f08947 */ /* 0x004fea000383ffff */
[----:B------:R-:W-:Y:S05]  /*93b0*/  BRA `(.L_x_162) ;  /* 0xffffffac00f47947 */ /* 0x000fea000383ffff */
.L_x_76:
[----:B------:R-:W-:Y:S07]  /*93c0*/  MOV R0, UR7 ;  /* 0x0000000700007c02 */ /* 0x000fee0008000f00 */
.L_x_163:
[----:B-1----:R1:W2:Y:S02]  /*93d0*/  SYNCS.PHASECHK.TRANS64.TRYWAIT P0, [R0+URZ+0x68], R14 ;  /* 0x0000680e000075a7 */ /* 0x0022a400080011ff */
[----:B--2---:R-:W-:Y:S05]  /*93e0*/  @!P0 NANOSLEEP.SYNCS 0x989680 ;  /* 0x009896800000895d */ /* 0x004fea0003900000 */
[----:B------:R-:W2:Y:S02]  /*93f0*/  @!P0 SYNCS.PHASECHK.TRANS64 P0, [R0+URZ+0x68], R14 ;  /* 0x0000680e000085a7 */ /* 0x000ea400080010ff */
[----:B--2---:R-:W-:Y:S05]  /*9400*/  @!P0 BRA `(.L_x_163) ;  /* 0xfffffffc00f08947 */ /* 0x004fea000383ffff */
[----:B------:R-:W-:Y:S05]  /*9410*/  BRA `(.L_x_164) ;  /* 0xffffffb000787947 */ /* 0x000fea000383ffff */
.L_x_78:
[----:B------:R-:W-:-:S07]  /*9420*/  MOV R0, UR7 ;  /* 0x0000000700007c02 */ /* 0x000fce0008000f00 */
.L_x_165:
[----:B-1----:R1:W3:Y:S02]  /*9430*/  SYNCS.PHASECHK.TRANS64.TRYWAIT P0, [R0+URZ+0x50], R2 ;  /* 0x00005002000075a7 */ /* 0x0022e400080011ff */
[----:B---3--:R-:W-:Y:S05]  /*9440*/  @!P0 NANOSLEEP.SYNCS 0x989680 ;  /* 0x009896800000895d */ /* 0x008fea0003900000 */
[----:B------:R-:W3:Y:S02]  /*9450*/  @!P0 SYNCS.PHASECHK.TRANS64 P0, [R0+URZ+0x50], R2 ;  /* 0x00005002000085a7 */ /* 0x000ee400080010ff */
[----:B---3--:R-:W-:Y:S05]  /*9460*/  @!P0 BRA `(.L_x_165) ;  /* 0xfffffffc00f08947 */ /* 0x008fea000383ffff */
[----:B------:R-:W-:Y:S05]  /*9470*/  BRA `(.L_x_166) ;  /* 0xffffffb000e87947 */ /* 0x000fea000383ffff */
.L_x_79:
[----:B-1----:R-:W-:-:S07]  /*9480*/  MOV R0, UR7 ;  /* 0x0000000700007c02 */ /* 0x002fce0008000f00 */
.L_x_167:
[----:B-1----:R1:W3:Y:S02]  /*9490*/  SYNCS.PHASECHK.TRANS64.TRYWAIT P0, [R0+URZ+0x58], R2 ;  /* 0x00005802000075a7 */ /* 0x0022e400080011ff */
[----:B---3--:R-:W-:Y:S05]  /*94a0*/  @!P0 NANOSLEEP.SYNCS 0x989680 ;  /* 0x009896800000895d */ /* 0x008fea0003900000 */
[----:B------:R-:W3:Y:S02]  /*94b0*/  @!P0 SYNCS.PHASECHK.TRANS64 P0, [R0+URZ+0x58], R2 ;  /* 0x00005802000085a7 */ /* 0x000ee400080010ff */
[----:B---3--:R-:W-:Y:S05]  /*94c0*/  @!P0 BRA `(.L_x_167) ;  /* 0xfffffffc00f08947 */ /* 0x008fea000383ffff */
[----:B------:R-:W-:Y:S05]  /*94d0*/  BRA `(.L_x_168) ;  /* 0xffffffb000d87947 */ /* 0x000fea000383ffff */
.L_x_80:
[----:B-1----:R-:W-:-:S07]  /*94e0*/  MOV R0, UR7 ;  /* 0x0000000700007c02 */ /* 0x002fce0008000f00 */
.L_x_169:
[----:B-1----:R1:W3:Y:S02]  /*94f0*/  SYNCS.PHASECHK.TRANS64.TRYWAIT P0, [R0+URZ+0x60], R2 ;  /* 0x00006002000075a7 */ /* 0x0022e400080011ff */
[----:B---3--:R-:W-:Y:S05]  /*9500*/  @!P0 NANOSLEEP.SYNCS 0x989680 ;  /* 0x009896800000895d */ /* 0x008fea0003900000 */
[----:B------:R-:W3:Y:S02]  /*9510*/  @!P0 SYNCS.PHASECHK.TRANS64 P0, [R0+URZ+0x60], R2 ;  /* 0x00006002000085a7 */ /* 0x000ee400080010ff */
[----:B---3--:R-:W-:Y:S05]  /*9520*/  @!P0 BRA `(.L_x_169) ;  /* 0xfffffffc00f08947 */ /* 0x008fea000383ffff */
[----:B------:R-:W-:Y:S05]  /*9530*/  BRA `(.L_x_170) ;  /* 0xffffffb000c87947 */ /* 0x000fea000383ffff */
.L_x_82:
[----:B--2---:R2:W4:Y:S02]  /*9540*/  SYNCS.PHASECHK.TRANS64.TRYWAIT P0, [R0+URZ+0x80], R2 ;  /* 0x00008002000075a7 */ /* 0x00452400080011ff */
[----:B----4-:R-:W-:Y:S05]  /*9550*/  @!P0 NANOSLEEP.SYNCS 0x989680 ;  /* 0x009896800000895d */ /* 0x010fea0003900000 */
[----:B------:R-:W4:Y:S02]  /*9560*/  @!P0 SYNCS.PHASECHK.TRANS64 P0, [R0+URZ+0x80], R2 ;  /* 0x00008002000085a7 */ /* 0x000f2400080010ff */
[----:B----4-:R-:W-:Y:S05]  /*9570*/  @!P0 BRA `(.L_x_82) ;  /* 0xfffffffc00f08947 */ /* 0x010fea000383ffff */
[----:B------:R-:W-:Y:S05]  /*9580*/  BRA `(.L_x_171) ;  /* 0xffffffb400907947 */ /* 0x000fea000383ffff */
.L_x_93:
[----:B-1----:R-:W-:Y:S04]  /*9590*/  MOV R2, UR48 ;  /* 0x0000003000027c02 */ /* 0x002fe80008000f00 */
[----:B------:R1:W3:Y:S03]  /*95a0*/  SYNCS.PHASECHK.TRANS64.TRYWAIT P1, [R2+URZ+0x30], R3 ;  /* 0x00003003020075a7 */ /* 0x0002e600080211ff */
[----:B---3--:R-:W-:Y:S05]  /*95b0*/  @!P1 NANOSLEEP.SYNCS 0x989680 ;  /* 0x009896800000995d */ /* 0x008fea0003900000 */
[----:B------:R-:W3:Y:S02]  /*95c0*/  @!P1 SYNCS.PHASECHK.TRANS64 P1, [R2+URZ+0x30], R3 ;  /* 0x00003003020095a7 */ /* 0x000ee400080210ff */
[----:B---3--:R-:W-:Y:S05]  /*95d0*/  @!P1 BRA `(.L_x_93) ;  /* 0xfffffffc00ec9947 */ /* 0x008fea000383ffff */
[----:B------:R-:W-:Y:S05]  /*95e0*/  BRA `(.L_x_92) ;  /* 0xffffffc0009c7947 */ /* 0x000fea000383ffff */
.L_x_95:
[----:B-1----:R1:W4:Y:S02]  /*95f0*/  SYNCS.PHASECHK.TRANS64.TRYWAIT P0, [R64+URZ+0xa0], R0 ;  /* 0x0000a000400075a7 */ /* 0x00232400080011ff */
[----:B----4-:R-:W-:Y:S05]  /*9600*/  @!P0 NANOSLEEP.SYNCS 0x989680 ;  /* 0x009896800000895d */ /* 0x010fea0003900000 */
[----:B------:R-:W4:Y:S02]  /*9610*/  @!P0 SYNCS.PHASECHK.TRANS64 P0, [R64+URZ+0xa0], R0 ;  /* 0x0000a000400085a7 */ /* 0x000f2400080010ff */
[----:B----4-:R-:W-:Y:S05]  /*9620*/  @!P0 BRA `(.L_x_95) ;  /* 0xfffffffc00f08947 */ /* 0x010fea000383ffff */
[----:B------:R-:W-:Y:S05]  /*9630*/  BRA `(.L_x_94) ;  /* 0xffffffc000c47947 */ /* 0x000fea000383ffff */
.L_x_104:
[----:B--2---:R2:W4:Y:S02]  /*9640*/  SYNCS.PHASECHK.TRANS64.TRYWAIT P0, [R2+URZ+0x30], R0 ;  /* 0x00003000020075a7 */ /* 0x00452400080011ff */
[----:B----4-:R-:W-:Y:S05]  /*9650*/  @!P0 NANOSLEEP.SYNCS 0x989680 ;  /* 0x009896800000895d */ /* 0x010fea0003900000 */
[----:B------:R-:W4:Y:S02]  /*9660*/  @!P0 SYNCS.PHASECHK.TRANS64 P0, [R2+URZ+0x30], R0 ;  /* 0x00003000020085a7 */ /* 0x000f2400080010ff */
[----:B----4-:R-:W-:Y:S05]  /*9670*/  @!P0 BRA `(.L_x_104) ;  /* 0xfffffffc00f08947 */ /* 0x010fea000383ffff */
[----:B------:R-:W-:Y:S05]  /*9680*/  BRA `(.L_x_103) ;  /* 0xffffffcc00a07947 */ /* 0x000fea000383ffff */
.L_x_112:
[----:B--2---:R2:W4:Y:S02]  /*9690*/  SYNCS.PHASECHK.TRANS64.TRYWAIT P0, [R0+URZ+0x30], R6 ;  /* 0x00003006000075a7 */ /* 0x00452400080011ff */
[----:B----4-:R-:W-:Y:S05]  /*96a0*/  @!P0 NANOSLEEP.SYNCS 0x989680 ;  /* 0x009896800000895d */ /* 0x010fea0003900000 */
[----:B------:R-:W4:Y:S02]  /*96b0*/  @!P0 SYNCS.PHASECHK.TRANS64 P0, [R0+URZ+0x30], R6 ;  /* 0x00003006000085a7 */ /* 0x000f2400080010ff */
[----:B----4-:R-:W-:Y:S05]  /*96c0*/  @!P0 BRA `(.L_x_112) ;  /* 0xfffffffc00f08947 */ /* 0x010fea000383ffff */
[----:B------:R-:W-:Y:S05]  /*96d0*/  BRA `(.L_x_111) ;  /* 0xffffffd800a07947 */ /* 0x000fea000383ffff */
.L_x_120:
[----:B--2---:R2:W4:Y:S02]  /*96e0*/  SYNCS.PHASECHK.TRANS64.TRYWAIT P0, [R0+URZ+0x30], R5 ;  /* 0x00003005000075a7 */ /* 0x00452400080011ff */
[----:B----4-:R-:W-:Y:S05]  /*96f0*/  @!P0 NANOSLEEP.SYNCS 0x989680 ;  /* 0x009896800000895d */ /* 0x010fea0003900000 */
[----:B------:R-:W4:Y:S02]  /*9700*/  @!P0 SYNCS.PHASECHK.TRANS64 P0, [R0+URZ+0x30], R5 ;  /* 0x00003005000085a7 */ /* 0x000f2400080010ff */
[----:B----4-:R-:W-:Y:S05]  /*9710*/  @!P0 BRA `(.L_x_120) ;  /* 0xfffffffc00f08947 */ /* 0x010fea000383ffff */
[----:B------:R-:W-:Y:S05]  /*9720*/  BRA `(.L_x_119) ;  /* 0xffffffe400a07947 */ /* 0x000fea000383ffff */
        .weak           $__internal_0_$__cuda_sm10x_tcgen05_guardrail_trap_col_being_dealloced_not_returned_by_alloc
        .type           $__internal_0_$__cuda_sm10x_tcgen05_guardrail_trap_col_being_dealloced_not_returned_by_alloc,@function
        .size           $__internal_0_$__cuda_sm10x_tcgen05_guardrail_trap_col_being_dealloced_not_returned_by_alloc,($__internal_1_$__cuda_sm10x_tcgen05_guardrail_trap_phase_invalid_during_alloc - $__internal_0_$__cuda_sm10x_tcgen05_guardrail_trap_col_being_dealloced_not_returned_by_alloc)
$__internal_0_$__cuda_sm10x_tcgen05_guardrail_trap_col_being_dealloced_not_returned_by_alloc:
[----:B------:R-:W-:Y:S05]  /*9730*/  BPT.TRAP 0x1 ;  /* 0x000000040000795c */ /* 0x000fea0000300000 */
[----:B------:R-:W-:-:S04]  /*9740*/  HFMA2 R3, -RZ, RZ, 0, 0 ;  /* 0x00000000ff037431 */ /* 0x000fc800000001ff */
[----:B------:R-:W-:Y:S05]  /*9750*/  RET.REL.NODEC R2 `(_ZN7cutlass13device_kernelINS_4gemm6kernel13GemmUniversalIN4cute5tupleIJiiiiEEENS1_10collective13CollectiveMmaINS1_35MainloopSm100TmaUmmaWarpSpecializedILi3ELi2ELi4ENS5_IJNS4_1CILi1EEESB_SB_EEEEENS5_IJNSA_ILi128EEESE_NSA_ILi64EEEEEENS_6half_tENS5_IJlSB_lEEESH_SI_NS4_8TiledMMAINS4_8MMA_AtomIJNS4_20SM100_MMA_F16BF16_SSISH_SH_fLi128ELi128ELNS4_4UMMA5MajorE0ELSN_0ELNSM_7ScaleInE0ELSO_0EEEEEENS4_6LayoutISC_NS5_IJNSA_ILi0EEESS_SS_EEEEENS5_IJNS4_10UnderscoreESV_SV_EEEEENS4_13SM90_TMA_LOADENS4_14ComposedLayoutINS4_7SwizzleILi3ELi4ELi3EEENS4_18smem_ptr_flag_bitsILi16EEENSR_INS5_IJNSA_ILi8EEESF_EEENS5_IJSF_SB_EEEEEEEvNS4_8identityESY_S18_vS19_EENS_8epilogue10collective18CollectiveEpilogueINS1B_23Sm100TmaWarpSpecializedILi4ELi2ELi32ELb1ELb0EEEJSG_NS5_IJNSR_ISE_SB_EENSR_INSA_ILi32EEESB_EEEEESH_SI_SH_SI_NS1B_6fusion15FusionCallbacksIS1F_NS1K_17LinearCombinationISH_fSH_fLNS_15FloatRoundStyleE2EEESG_S1J_JEEENS4_5SM1004TMEM4LOAD26SM100_TMEM_LOAD_32dp32b32xESY_NSZ_INS10_ILi2ELi4ELi3EEES13_NSR_INS5_IJS14_S1H_EEENS5_IJS1H_SB_EEEEEEENS4_39AutoVectorizingCopyWithAssumedAlignmentILi128EEENS4_14SM90_TMA_STOREES1Y_S20_S20_EEEvvEEEEvNT_6ParamsE) ;  /* 0xffffff6802287950 */ /* 0x000fea0003c3ffff */
        .weak           $__internal_1_$__cuda_sm10x_tcgen05_guardrail_trap_phase_invalid_during_alloc
        .type           $__internal_1_$__cuda_sm10x_tcgen05_guardrail_trap_phase_invalid_during_alloc,@function
        .size           $__internal_1_$__cuda_sm10x_tcgen05_guardrail_trap_phase_invalid_during_alloc,($__internal_2_$__cuda_sm10x_tcgen05_guardrail_trap_unallocated_columns_being_dealloced - $__internal_1_$__cuda_sm10x_tcgen05_guardrail_trap_phase_invalid_during_alloc)
$__internal_1_$__cuda_sm10x_tcgen05_guardrail_trap_phase_invalid_during_alloc:
[----:B------:R-:W-:Y:S05]  /*9760*/  BPT.TRAP 0x1 ;  /* 0x000000040000795c */ /* 0x000fea0000300000 */
[----:B------:R-:W-:-:S04]  /*9770*/  MOV R3, 0x0 ;  /* 0x0000000000037802 */ /* 0x000fc80000000f00 */
[----:B------:R-:W-:Y:S05]  /*9780*/  RET.REL.NODEC R2 `(_ZN7cutlass13device_kernelINS_4gemm6kernel13GemmUniversalIN4cute5tupleIJiiiiEEENS1_10collective13CollectiveMmaINS1_35MainloopSm100TmaUmmaWarpSpecializedILi3ELi2ELi4ENS5_IJNS4_1CILi1EEESB_SB_EEEEENS5_IJNSA_ILi128EEESE_NSA_ILi64EEEEEENS_6half_tENS5_IJlSB_lEEESH_SI_NS4_8TiledMMAINS4_8MMA_AtomIJNS4_20SM100_MMA_F16BF16_SSISH_SH_fLi128ELi128ELNS4_4UMMA5MajorE0ELSN_0ELNSM_7ScaleInE0ELSO_0EEEEEENS4_6LayoutISC_NS5_IJNSA_ILi0EEESS_SS_EEEEENS5_IJNS4_10UnderscoreESV_SV_EEEEENS4_13SM90_TMA_LOADENS4_14ComposedLayoutINS4_7SwizzleILi3ELi4ELi3EEENS4_18smem_ptr_flag_bitsILi16EEENSR_INS5_IJNSA_ILi8EEESF_EEENS5_IJSF_SB_EEEEEEEvNS4_8identityESY_S18_vS19_EENS_8epilogue10collective18CollectiveEpilogueINS1B_23Sm100TmaWarpSpecializedILi4ELi2ELi32ELb1ELb0EEEJSG_NS5_IJNSR_ISE_SB_EENSR_INSA_ILi32EEESB_EEEEESH_SI_SH_SI_NS1B_6fusion15FusionCallbacksIS1F_NS1K_17LinearCombinationISH_fSH_fLNS_15FloatRoundStyleE2EEESG_S1J_JEEENS4_5SM1004TMEM4LOAD26SM100_TMEM_LOAD_32dp32b32xESY_NSZ_INS10_ILi2ELi4ELi3EEES13_NSR_INS5_IJS14_S1H_EEENS5_IJS1H_SB_EEEEEEENS4_39AutoVectorizingCopyWithAssumedAlignmentILi128EEENS4_14SM90_TMA_STOREES1Y_S20_S20_EEEvvEEEEvNT_6ParamsE) ;  /* 0xffffff68021c7950 */ /* 0x000fea0003c3ffff */
        .weak           $__internal_2_$__cuda_sm10x_tcgen05_guardrail_trap_unallocated_columns_being_dealloced
        .type           $__internal_2_$__cuda_sm10x_tcgen05_guardrail_trap_unallocated_columns_being_dealloced,@function
        .size           $__internal_2_$__cuda_sm10x_tcgen05_guardrail_trap_unallocated_columns_being_dealloced,(.L_x_173 - $__internal_2_$__cuda_sm10x_tcgen05_guardrail_trap_unallocated_columns_being_dealloced)
$__internal_2_$__cuda_sm10x_tcgen05_guardrail_trap_unallocated_columns_being_dealloced:
[----:B------:R-:W-:Y:S05]  /*9790*/  BPT.TRAP 0x1 ;  /* 0x000000040000795c */ /* 0x000fea0000300000 */
[----:B------:R-:W-:-:S04]  /*97a0*/  HFMA2 R3, -RZ, RZ, 0, 0 ;  /* 0x00000000ff037431 */ /* 0x000fc800000001ff */
[----:B------:R-:W-:Y:S05]  /*97b0*/  RET.REL.NODEC R2 `(_ZN7cutlass13device_kernelINS_4gemm6kernel13GemmUniversalIN4cute5tupleIJiiiiEEENS1_10collective13CollectiveMmaINS1_35MainloopSm100TmaUmmaWarpSpecializedILi3ELi2ELi4ENS5_IJNS4_1CILi1EEESB_SB_EEEEENS5_IJNSA_ILi128EEESE_NSA_ILi64EEEEEENS_6half_tENS5_IJlSB_lEEESH_SI_NS4_8TiledMMAINS4_8MMA_AtomIJNS4_20SM100_MMA_F16BF16_SSISH_SH_fLi128ELi128ELNS4_4UMMA5MajorE0ELSN_0ELNSM_7ScaleInE0ELSO_0EEEEEENS4_6LayoutISC_NS5_IJNSA_ILi0EEESS_SS_EEEEENS5_IJNS4_10UnderscoreESV_SV_EEEEENS4_13SM90_TMA_LOADENS4_14ComposedLayoutINS4_7SwizzleILi3ELi4ELi3EEENS4_18smem_ptr_flag_bitsILi16EEENSR_INS5_IJNSA_ILi8EEESF_EEENS5_IJSF_SB_EEEEEEEvNS4_8identityESY_S18_vS19_EENS_8epilogue10collective18CollectiveEpilogueINS1B_23Sm100TmaWarpSpecializedILi4ELi2ELi32ELb1ELb0EEEJSG_NS5_IJNSR_ISE_SB_EENSR_INSA_ILi32EEESB_EEEEESH_SI_SH_SI_NS1B_6fusion15FusionCallbacksIS1F_NS1K_17LinearCombinationISH_fSH_fLNS_15FloatRoundStyleE2EEESG_S1J_JEEENS4_5SM1004TMEM4LOAD26SM100_TMEM_LOAD_32dp32b32xESY_NSZ_INS10_ILi2ELi4ELi3EEES13_NSR_INS5_IJS14_S1H_EEENS5_IJS1H_SB_EEEEEEENS4_39AutoVectorizingCopyWithAssumedAlignmentILi128EEENS4_14SM90_TMA_STOREES1Y_S20_S20_EEEvvEEEEvNT_6ParamsE) ;  /* 0xffffff6802107950 */ /* 0x000fea0003c3ffff */
.L_x_172:
[----:B------:R-:W-:-:S00]  /*97c0*/  BRA `(.L_x_172) ;  /* 0xfffffffc00fc7947 */ /* 0x000fc0000383ffff */
[----:B------:R-:W-:-:S00]  /*97d0*/  NOP ;  /* 0x0000000000007918 */ /* 0x000fc00000000000 */
        /* <DEDUP_REMOVED lines=10> */
.L_x_173:


//--------------------- .nv.global.init           --------------------------
	.section	.nv.global.init,"aw",@progbits
.nv.global.init:
	.type		$str$27,@object
	.size		$str$27,($str$28 - $str$27)
$str$27:
        /*0000*/ 	.byte	0x28, 0x61, 0x64, 0x64, 0x72, 0x65, 0x73, 0x73, 0x20, 0x26, 0x20, 0x6d, 0x61, 0x73, 0x6b, 0x29
        /*0010*/ 	.byte	0x20, 0x3d, 0x3d, 0x20, 0x30, 0x00
	.type		$str$28,@object
	.size		$str$28,($str$26 - $str$28)
$str$28:
        /*0016*/ 	.byte	0x2f, 0x74, 0x6d, 0x70, 0x2f, 0x63, 0x75, 0x74, 0x6c, 0x61, 0x73, 0x73, 0x5f, 0x73, 0x77, 0x65
        /*0026*/ 	.byte	0x65, 0x70, 0x5f, 0x73, 0x72, 0x63, 0x2f, 0x69, 0x6e, 0x63, 0x6c, 0x75, 0x64, 0x65, 0x2f, 0x63
        /*0036*/ 	.byte	0x75, 0x74, 0x65, 0x2f, 0x70, 0x6f, 0x69, 0x6e, 0x74, 0x65, 0x72, 0x5f, 0x66, 0x6c, 0x61, 0x67
        /*0046*/ 	.byte	0x67, 0x65, 0x64, 0x2e, 0x68, 0x70, 0x70, 0x00
	.type		$str$26,@object
	.size		$str$26,($str$25 - $str$26)
$str$26:
        /*004e*/ 	.byte	0x2f, 0x74, 0x6d, 0x70, 0x2f, 0x63, 0x75, 0x74, 0x6c, 0x61, 0x73, 0x73, 0x5f, 0x73, 0x77, 0x65
        /*005e*/ 	.byte	0x65, 0x70, 0x5f, 0x73, 0x72, 0x63, 0x2f, 0x69, 0x6e, 0x63, 0x6c, 0x75, 0x64, 0x65, 0x2f, 0x63
        /*006e*/ 	.byte	0x75, 0x74, 0x65, 0x2f, 0x61, 0x74, 0x6f, 0x6d, 0x2f, 0x63, 0x6f, 0x70, 0x79, 0x5f, 0x74, 0x72
        /*007e*/ 	.byte	0x61, 0x69, 0x74, 0x73, 0x5f, 0x73, 0x6d, 0x31, 0x30, 0x30, 0x2e, 0x68, 0x70, 0x70, 0x00
	.type		$str$25,@object
	.size		$str$25,(__unnamed_1 - $str$25)
$str$25:
        /*008d*/ 	.byte	0x28, 0x28, 0x75, 0x69, 0x6e, 0x74, 0x33, 0x32, 0x5f, 0x74, 0x28, 0x74, 0x68, 0x72, 0x65, 0x61
        /*009d*/ 	.byte	0x64, 0x49, 0x64, 0x78, 0x2e, 0x78, 0x29, 0x20, 0x2f, 0x20, 0x33, 0x32, 0x29, 0x20, 0x25, 0x20
        /*00ad*/ 	.byte	0x34, 0x29, 0x20, 0x3d, 0x3d, 0x20, 0x28, 0x28, 0x28, 0x74, 0x6d, 0x65, 0x6d, 0x5f, 0x61, 0x64
        /*00bd*/ 	.byte	0x64, 0x72, 0x20, 0x3e, 0x3e, 0x20, 0x31, 0x36, 0x29, 0x20, 0x2f, 0x20, 0x33, 0x32, 0x29, 0x20
        /*00cd*/ 	.byte	0x25, 0x20, 0x34, 0x29, 0x00
	.type		__unnamed_1,@object
	.size		__unnamed_1,(__unnamed_2 - __unnamed_1)
__unnamed_1:
        /*00d2*/ 	.byte	0x61, 0x75, 0x74, 0x6f, 0x20, 0x63, 0x75, 0x74, 0x65, 0x3a, 0x3a, 0x61, 0x73, 0x5f, 0x70, 0x6f
        /* <DEDUP_REMOVED lines=24> */
        /*0262*/ 	.byte	0x3e, 0x3e, 0x3e, 0x3e, 0x5d, 0x00
	.type		__unnamed_2,@object
	.size		__unnamed_2,(.L_2 - __unnamed_2)
__unnamed_2:
        /* <DEDUP_REMOVED lines=42> */
        /*0508*/ 	.byte	0x3e, 0x3e, 0x5d, 0x00
.L_2:


//--------------------- .nv.shared._ZN7cutlass13device_kernelINS_4gemm6kernel13GemmUniversalIN4cute5tupleIJiiiiEEENS1_10collective13CollectiveMmaINS1_35MainloopSm100TmaUmmaWarpSpecializedILi3ELi2ELi4ENS5_IJNS4_1CILi1EEESB_SB_EEEEENS5_IJNSA_ILi128EEESE_NSA_ILi64EEEEEENS_6half_tENS5_IJlSB_lEEESH_SI_NS4_8TiledMMAINS4_8MMA_AtomIJNS4_20SM100_MMA_F16BF16_SSISH_SH_fLi128ELi128ELNS4_4UMMA5MajorE0ELSN_0ELNSM_7ScaleInE0ELSO_0EEEEEENS4_6LayoutISC_NS5_IJNSA_ILi0EEESS_SS_EEEEENS5_IJNS4_10UnderscoreESV_SV_EEEEENS4_13SM90_TMA_LOADENS4_14ComposedLayoutINS4_7SwizzleILi3ELi4ELi3EEENS4_18smem_ptr_flag_bitsILi16EEENSR_INS5_IJNSA_ILi8EEESF_EEENS5_IJSF_SB_EEEEEEEvNS4_8identityESY_S18_vS19_EENS_8epilogue10collective18CollectiveEpilogueINS1B_23Sm100TmaWarpSpecializedILi4ELi2ELi32ELb1ELb0EEEJSG_NS5_IJNSR_ISE_SB_EENSR_INSA_ILi32EEESB_EEEEESH_SI_SH_SI_NS1B_6fusion15FusionCallbacksIS1F_NS1K_17LinearCombinationISH_fSH_fLNS_15FloatRoundStyleE2EEESG_S1J_JEEENS4_5SM1004TMEM4LOAD26SM100_TMEM_LOAD_32dp32b32xESY_NSZ_INS10_ILi2ELi4ELi3EEES13_NSR_INS5_IJS14_S1H_EEENS5_IJS1H_SB_EEEEEEENS4_39AutoVectorizingCopyWithAssumedAlignmentILi128EEENS4_14SM90_TMA_STOREES1Y_S20_S20_EEEvvEEEEvNT_6ParamsE --------------------------
	.section	.nv.shared._ZN7cutlass13device_kernelINS_4gemm6kernel13GemmUniversalIN4cute5tupleIJiiiiEEENS1_10collective13CollectiveMmaINS1_35MainloopSm100TmaUmmaWarpSpecializedILi3ELi2ELi4ENS5_IJNS4_1CILi1EEESB_SB_EEEEENS5_IJNSA_ILi128EEESE_NSA_ILi64EEEEEENS_6half_tENS5_IJlSB_lEEESH_SI_NS4_8TiledMMAINS4_8MMA_AtomIJNS4_20SM100_MMA_F16BF16_SSISH_SH_fLi128ELi128ELNS4_4UMMA5MajorE0ELSN_0ELNSM_7ScaleInE0ELSO_0EEEEEENS4_6LayoutISC_NS5_IJNSA_ILi0EEESS_SS_EEEEENS5_IJNS4_10UnderscoreESV_SV_EEEEENS4_13SM90_TMA_LOADENS4_14ComposedLayoutINS4_7SwizzleILi3ELi4ELi3EEENS4_18smem_ptr_flag_bitsILi16EEENSR_INS5_IJNSA_ILi8EEESF_EEENS5_IJSF_SB_EEEEEEEvNS4_8identityESY_S18_vS19_EENS_8epilogue10collective18CollectiveEpilogueINS1B_23Sm100TmaWarpSpecializedILi4ELi2ELi32ELb1ELb0EEEJSG_NS5_IJNSR_ISE_SB_EENSR_INSA_ILi32EEESB_EEEEESH_SI_SH_SI_NS1B_6fusion15FusionCallbacksIS1F_NS1K_17LinearCombinationISH_fSH_fLNS_15FloatRoundStyleE2EEESG_S1J_JEEENS4_5SM1004TMEM4LOAD26SM100_TMEM_LOAD_32dp32b32xESY_NSZ_INS10_ILi2ELi4ELi3EEES13_NSR_INS5_IJS14_S1H_EEENS5_IJS1H_SB_EEEEEEENS4_39AutoVectorizingCopyWithAssumedAlignmentILi128EEENS4_14SM90_TMA_STOREES1Y_S20_S20_EEEvvEEEEvNT_6ParamsE,"aw",@nobits
	.sectionflags	@""
	.align	16
	.zero		1024


//--------------------- .nv.shared.reserved.0     --------------------------
	.section	.nv.shared.reserved.0,"aw",@nobits
	.weak		__nv_reservedSMEM_offset_0_alias
	.size		__nv_reservedSMEM_offset_0_alias, 0, 64
	.other		__nv_reservedSMEM_offset_0_alias,@"STO_CUDA_RESERVED_SHARED STV_DEFAULT"
__nv_reservedSMEM_offset_0_alias:
	.zero		0
.nv.shared.reserved.0:
	.zero		64
	.weak		__nv_reservedSMEM_tcgen05_partition
	.type		__nv_reservedSMEM_tcgen05_partition,@object
	.size		__nv_reservedSMEM_tcgen05_partition,(.L_0 - __nv_reservedSMEM_tcgen05_partition)
__nv_reservedSMEM_tcgen05_partition:
	.zero		32
.L_0:


//--------------------- .nv.global                --------------------------
	.section	.nv.global,"aw",@nobits
.nv.global:
	.type		_ZN40_INTERNAL_b59be492_4_k_cu_2df0eed2_233224cute1_E,@object
	.size		_ZN40_INTERNAL_b59be492_4_k_cu_2df0eed2_233224cute1_E,(_ZN40_INTERNAL_b59be492_4_k_cu_2df0eed2_233224cuda3std3__45__cpo6cbeginE - _ZN40_INTERNAL_b59be492_4_k_cu_2df0eed2_233224cute1_E)
_ZN40_INTERNAL_b59be492_4_k_cu_2df0eed2_233224cute1_E:
	.zero		1
	.type		_ZN40_INTERNAL_b59be492_4_k_cu_2df0eed2_233224cuda3std3__45__cpo6cbeginE,@object
	.size		_ZN40_INTERNAL_b59be492_4_k_cu_2df0eed2_233224cuda3std3__45__cpo6cbeginE,(_ZN40_INTERNAL_b59be492_4_k_cu_2df0eed2_233224cuda3std3__48in_placeE - _ZN40_INTERNAL_b59be492_4_k_cu_2df0eed2_233224cuda3std3__45__cpo6cbeginE)
_ZN40_INTERNAL_b59be492_4_k_cu_2df0eed2_233224cuda3std3__45__cpo6cbeginE:
	.zero		1
	.type		_ZN40_INTERNAL_b59be492_4_k_cu_2df0eed2_233224cuda3std3__48in_placeE,@object
	.size		_ZN40_INTERNAL_b59be492_4_k_cu_2df0eed2_233224cuda3std3__48in_placeE,(_ZN40_INTERNAL_b59be492_4_k_cu_2df0eed2_233224cuda3std6ranges3__45__cpo9iter_moveE - _ZN40_INTERNAL_b59be492_4_k_cu_2df0eed2_233224cuda3std3__48in_placeE)
_ZN40_INTERNAL_b59be492_4_k_cu_2df0eed2_233224cuda3std3__48in_placeE:
	.zero		1
	.type		_ZN40_INTERNAL_b59be492_4_k_cu_2df0eed2_233224cuda3std6ranges3__45__cpo9iter_moveE,@object
	.size		_ZN40_INTERNAL_b59be492_4_k_cu_2df0eed2_233224cuda3std6ranges3__45__cpo9iter_moveE,(_ZN40_INTERNAL_b59be492_4_k_cu_2df0eed2_233224cuda3std3__45__cpo5beginE - _ZN40_INTERNAL_b59be492_4_k_cu_2df0eed2_233224cuda3std6ranges3__45__cpo9iter_moveE)
_ZN40_INTERNAL_b59be492_4_k_cu_2df0eed2_233224cuda3std6ranges3__45__cpo9iter_moveE:
	.zero		1
	.type		_ZN40_INTERNAL_b59be492_4_k_cu_2df0eed2_233224cuda3std3__45__cpo5beginE,@object
	.size		_ZN40_INTERNAL_b59be492_4_k_cu_2df0eed2_233224cuda3std3__45__cpo5beginE,(_ZN40_INTERNAL_b59be492_4_k_cu_2df0eed2_233224cuda3std3__442_GLOBAL__N__b59be492_4_k_cu_2df0eed2_233226ignoreE - _ZN40_INTERNAL_b59be492_4_k_cu_2df0eed2_233224cuda3std3__45__cpo5beginE)
_ZN40_INTERNAL_b59be492_4_k_cu_2df0eed2_233224cuda3std3__45__cpo5beginE:
	.zero		1
	.type		_ZN40_INTERNAL_b59be492_4_k_cu_2df0eed2_233224cuda3std3__442_GLOBAL__N__b59be492_4_k_cu_2df0eed2_233226ignoreE,@object
	.size		_ZN40_INTERNAL_b59be492_4_k_cu_2df0eed2_233224cuda3std3__442_GLOBAL__N__b59be492_4_k_cu_2df0eed2_233226ignoreE,(_ZN40_INTERNAL_b59be492_4_k_cu_2df0eed2_233224cute7productE - _ZN40_INTERNAL_b59be492_4_k_cu_2df0eed2_233224cuda3std3__442_GLOBAL__N__b59be492_4_k_cu_2df0eed2_233226ignoreE)
_ZN40_INTERNAL_b59be492_4_k_cu_2df0eed2_233224cuda3std3__442_GLOBAL__N__b59be492_4_k_cu_2df0eed2_233226ignoreE:
	.zero		1
	.type		_ZN40_INTERNAL_b59be492_4_k_cu_2df0eed2_233224cute7productE,@object
	.size		_ZN40_INTERNAL_b59be492_4_k_cu_2df0eed2_233224cute7productE,(_ZN40_INTERNAL_b59be492_4_k_cu_2df0eed2_233224cuda3std3__45__cpo3endE - _ZN40_INTERNAL_b59be492_4_k_cu_2df0eed2_233224cute7productE)
_ZN40_INTERNAL_b59be492_4_k_cu_2df0eed2_233224cute7productE:
	.zero		1
	.type		_ZN40_INTERNAL_b59be492_4_k_cu_2df0eed2_233224cuda3std3__45__cpo3endE,@object
	.size		_ZN40_INTERNAL_b59be492_4_k_cu_2df0eed2_233224cuda3std3__45__cpo3endE,(_ZN40_INTERNAL_b59be492_4_k_cu_2df0eed2_233224cuda3std3__419piecewise_constructE - _ZN40_INTERNAL_b59be492_4_k_cu_2df0eed2_233224cuda3std3__45__cpo3endE)
_ZN40_INTERNAL_b59be492_4_k_cu_2df0eed2_233224cuda3std3__45__cpo3endE:
	.zero		1
	.type		_ZN40_INTERNAL_b59be492_4_k_cu_2df0eed2_233224cuda3std3__419piecewise_constructE,@object
	.size		_ZN40_INTERNAL_b59be492_4_k_cu_2df0eed2_233224cuda3std3__419piecewise_constructE,(_ZN40_INTERNAL_b59be492_4_k_cu_2df0eed2_233224cuda3std3__45__cpo4cendE - _ZN40_INTERNAL_b59be492_4_k_cu_2df0eed2_233224cuda3std3__419piecewise_constructE)
_ZN40_INTERNAL_b59be492_4_k_cu_2df0eed2_233224cuda3std3__419piecewise_constructE:
	.zero		1
	.type		_ZN40_INTERNAL_b59be492_4_k_cu_2df0eed2_233224cuda3std3__45__cpo4cendE,@object
	.size		_ZN40_INTERNAL_b59be492_4_k_cu_2df0eed2_233224cuda3std3__45__cpo4cendE,(_ZN40_INTERNAL_b59be492_4_k_cu_2df0eed2_233224cuda3std6ranges3__45__cpo4swapE - _ZN40_INTERNAL_b59be492_4_k_cu_2df0eed2_233224cuda3std3__45__cpo4cendE)
_ZN40_INTERNAL_b59be492_4_k_cu_2df0eed2_233224cuda3std3__45__cpo4cendE:
	.zero		1
	.type		_ZN40_INTERNAL_b59be492_4_k_cu_2df0eed2_233224cuda3std6ranges3__45__cpo4swapE,@object
	.size		_ZN40_INTERNAL_b59be492_4_k_cu_2df0eed2_233224cuda3std6ranges3__45__cpo4swapE,(.L_10 - _ZN40_INTERNAL_b59be492_4_k_cu_2df0eed2_233224cuda3std6ranges3__45__cpo4swapE)
_ZN40_INTERNAL_b59be492_4_k_cu_2df0eed2_233224cuda3std6ranges3__45__cpo4swapE:
	.zero		1
.L_10:


//--------------------- .nv.constant0._ZN7cutlass13device_kernelINS_4gemm6kernel13GemmUniversalIN4cute5tupleIJiiiiEEENS1_10collective13CollectiveMmaINS1_35MainloopSm100TmaUmmaWarpSpecializedILi3ELi2ELi4ENS5_IJNS4_1CILi1EEESB_SB_EEEEENS5_IJNSA_ILi128EEESE_NSA_ILi64EEEEEENS_6half_tENS5_IJlSB_lEEESH_SI_NS4_8TiledMMAINS4_8MMA_AtomIJNS4_20SM100_MMA_F16BF16_SSISH_SH_fLi128ELi128ELNS4_4UMMA5MajorE0ELSN_0ELNSM_7ScaleInE0ELSO_0EEEEEENS4_6LayoutISC_NS5_IJNSA_ILi0EEESS_SS_EEEEENS5_IJNS4_10UnderscoreESV_SV_EEEEENS4_13SM90_TMA_LOADENS4_14ComposedLayoutINS4_7SwizzleILi3ELi4ELi3EEENS4_18smem_ptr_flag_bitsILi16EEENSR_INS5_IJNSA_ILi8EEESF_EEENS5_IJSF_SB_EEEEEEEvNS4_8identityESY_S18_vS19_EENS_8epilogue10collective18CollectiveEpilogueINS1B_23Sm100TmaWarpSpecializedILi4ELi2ELi32ELb1ELb0EEEJSG_NS5_IJNSR_ISE_SB_EENSR_INSA_ILi32EEESB_EEEEESH_SI_SH_SI_NS1B_6fusion15FusionCallbacksIS1F_NS1K_17LinearCombinationISH_fSH_fLNS_15FloatRoundStyleE2EEESG_S1J_JEEENS4_5SM1004TMEM4LOAD26SM100_TMEM_LOAD_32dp32b32xESY_NSZ_INS10_ILi2ELi4ELi3EEES13_NSR_INS5_IJS14_S1H_EEENS5_IJS1H_SB_EEEEEEENS4_39AutoVectorizingCopyWithAssumedAlignmentILi128EEENS4_14SM90_TMA_STOREES1Y_S20_S20_EEEvvEEEEvNT_6ParamsE --------------------------
	.section	.nv.constant0._ZN7cutlass13device_kernelINS_4gemm6kernel13GemmUniversalIN4cute5tupleIJiiiiEEENS1_10collective13CollectiveMmaINS1_35MainloopSm100TmaUmmaWarpSpecializedILi3ELi2ELi4ENS5_IJNS4_1CILi1EEESB_SB_EEEEENS5_IJNSA_ILi128EEESE_NSA_ILi64EEEEEENS_6half_tENS5_IJlSB_lEEESH_SI_NS4_8TiledMMAINS4_8MMA_AtomIJNS4_20SM100_MMA_F16BF16_SSISH_SH_fLi128ELi128ELNS4_4UMMA5MajorE0ELSN_0ELNSM_7ScaleInE0ELSO_0EEEEEENS4_6LayoutISC_NS5_IJNSA_ILi0EEESS_SS_EEEEENS5_IJNS4_10UnderscoreESV_SV_EEEEENS4_13SM90_TMA_LOADENS4_14ComposedLayoutINS4_7SwizzleILi3ELi4ELi3EEENS4_18smem_ptr_flag_bitsILi16EEENSR_INS5_IJNSA_ILi8EEESF_EEENS5_IJSF_SB_EEEEEEEvNS4_8identityESY_S18_vS19_EENS_8epilogue10collective18CollectiveEpilogueINS1B_23Sm100TmaWarpSpecializedILi4ELi2ELi32ELb1ELb0EEEJSG_NS5_IJNSR_ISE_SB_EENSR_INSA_ILi32EEESB_EEEEESH_SI_SH_SI_NS1B_6fusion15FusionCallbacksIS1F_NS1K_17LinearCombinationISH_fSH_fLNS_15FloatRoundStyleE2EEESG_S1J_JEEENS4_5SM1004TMEM4LOAD26SM100_TMEM_LOAD_32dp32b32xESY_NSZ_INS10_ILi2ELi4ELi3EEES13_NSR_INS5_IJS14_S1H_EEENS5_IJS1H_SB_EEEEEEENS4_39AutoVectorizingCopyWithAssumedAlignmentILi128EEENS4_14SM90_TMA_STOREES1Y_S20_S20_EEEvvEEEEvNT_6ParamsE,"a",@progbits
	.sectionflags	@""
	.align	4
.nv.constant0._ZN7cutlass13device_kernelINS_4gemm6kernel13GemmUniversalIN4cute5tupleIJiiiiEEENS1_10collective13CollectiveMmaINS1_35MainloopSm100TmaUmmaWarpSpecializedILi3ELi2ELi4ENS5_IJNS4_1CILi1EEESB_SB_EEEEENS5_IJNSA_ILi128EEESE_NSA_ILi64EEEEEENS_6half_tENS5_IJlSB_lEEESH_SI_NS4_8TiledMMAINS4_8MMA_AtomIJNS4_20SM100_MMA_F16BF16_SSISH_SH_fLi128ELi128ELNS4_4UMMA5MajorE0ELSN_0ELNSM_7ScaleInE0ELSO_0EEEEEENS4_6LayoutISC_NS5_IJNSA_ILi0EEESS_SS_EEEEENS5_IJNS4_10UnderscoreESV_SV_EEEEENS4_13SM90_TMA_LOADENS4_14ComposedLayoutINS4_7SwizzleILi3ELi4ELi3EEENS4_18smem_ptr_flag_bitsILi16EEENSR_INS5_IJNSA_ILi8EEESF_EEENS5_IJSF_SB_EEEEEEEvNS4_8identityESY_S18_vS19_EENS_8epilogue10collective18CollectiveEpilogueINS1B_23Sm100TmaWarpSpecializedILi4ELi2ELi32ELb1ELb0EEEJSG_NS5_IJNSR_ISE_SB_EENSR_INSA_ILi32EEESB_EEEEESH_SI_SH_SI_NS1B_6fusion15FusionCallbacksIS1F_NS1K_17LinearCombinationISH_fSH_fLNS_15FloatRoundStyleE2EEESG_S1J_JEEENS4_5SM1004TMEM4LOAD26SM100_TMEM_LOAD_32dp32b32xESY_NSZ_INS10_ILi2ELi4ELi3EEES13_NSR_INS5_IJS14_S1H_EEENS5_IJS1H_SB_EEEEEEENS4_39AutoVectorizingCopyWithAssumedAlignmentILi128EEENS4_14SM90_TMA_STOREES1Y_S20_S20_EEEvvEEEEvNT_6ParamsE:
	.zero		2944


//--------------------- SYMBOLS --------------------------

	.type		.nv.reservedSmem.offset0,@object
	.size		.nv.reservedSmem.offset0,0x4
	.type		.nv.reservedSmem.cap,@object
	.size		.nv.reservedSmem.cap,0x4
	.type		__assertfail,@function
